	.target	sm_100a

	.elftype	@"ET_EXEC"


//--------------------- .note.nv.tkinfo           --------------------------
	.section	.note.nv.tkinfo,"",@"SHT_NOTE"
	.sectionflags	@"SHF_NOTE_NV_TKINFO"
	.tkinfo
        /*0018*/ 	.word	0x00000002
        /*0030*/ 	.string	""
        /*0030*/ 	.string	"ptxas"
        /*0030*/ 	.string	"Cuda compilation tools, release 13.0, V13.0.88"
        /*0030*/ 	.string	"Build cuda_13.0.r13.0/compiler.36424714_0"
        /*0030*/ 	.string	"-arch sm_100a -m 64 "



//--------------------- .note.nv.cuinfo           --------------------------
	.section	.note.nv.cuinfo,"",@"SHT_NOTE"
	.sectionflags	@"SHF_NOTE_NV_CUINFO"
        /*0018*/ 	.short	0x0002
        /*001a*/ 	.short	0x0064
        /*001c*/ 	.short	0x0082
	.zero		2


//--------------------- .nv.info                  --------------------------
	.section	.nv.info,"",@"SHT_CUDA_INFO"
	.align	4


	//----- nvinfo : EIATTR_REGCOUNT
	.align		4
        /*0000*/ 	.byte	0x04, 0x2f
        /*0002*/ 	.short	(.L_19 - .L_18)
	.align		4
.L_18:
        /*0004*/ 	.word	index@(_ZN7cutlass13device_kernelINS_4conv6kernel13ConvUniversalINS1_16ConvProblemShapeILNS1_8OperatorE0ELi2EEENS1_10collective14CollectiveConvINS1_47MainloopSm100TmaUmmaWarpSpecializedImplicitGemmILS5_0ELi13ELi2ELi1ELi2EN4cute5tupleIJNSA_1CILi2EEENSC_ILi1EEESE_EEEEENSB_IJNSC_ILi128EEESH_NSB_IJNSC_ILi64EEEEEEEEENS_6half_tESL_NSA_8TiledMMAINSA_8MMA_AtomIJNSA_26SM100_MMA_F16BF16_2x1SM_SSISL_SL_fLi128ELi128ELNSA_4UMMA5MajorE0ELSQ_0ELNSP_7ScaleInE0ELSR_0EEEEEENSA_6LayoutINSB_IJSE_SE_SE_EEENSB_IJNSC_ILi0EEESW_SW_EEEEENSB_IJNSA_10UnderscoreESZ_SZ_EEEEENS7_6detail27Sm100ImplicitGemmTileTraitsINSA_25SM100_TMA_2SM_LOAD_IM2COLENSA_14ComposedLayoutINSA_7SwizzleILi3ELi4ELi3EEENSA_18smem_ptr_flag_bitsILi16EEENSU_INSB_IJNSC_ILi8EEESI_EEENSB_IJSI_SE_EEEEEEEvEENS13_INSA_18SM100_TMA_2SM_LOADES1E_vEEEENS_8epilogue10collective18CollectiveEpilogueINS1J_23Sm100TmaWarpSpecializedILi4ELi2ELi16ELb1ELb0EEEJNSB_IJSI_SH_SJ_EEENSB_IJNSU_ISI_SE_EENSU_INSB_IJNSC_ILi16EEESD_EEENSB_IJSE_SI_EEEEEEEESL_NSB_IJNSB_IJlllEEESE_SW_EEESL_S1W_NS1J_6fusion15FusionCallbacksIS1N_NS1X_17LinearCombinationISL_fSL_fLNS_15FloatRoundStyleE2EEES1O_S1U_JEEENSA_5SM1004TMEM4LOAD26SM100_TMEM_LOAD_32dp32b16xENSA_20SM90_TMA_LOAD_IM2COLENS15_INS16_ILi1ELi4ELi3EEES19_NSU_INSB_IJS1A_S1Q_EEENSB_IJS1Q_SE_EEEEEEENSA_39AutoVectorizingCopyWithAssumedAlignmentILi128EEENSA_21SM90_TMA_STORE_IM2COLES2C_S2E_S2E_EEEvvEEEEvNT_6ParamsE)
        /*0008*/ 	.word	0x0000004a


	//----- nvinfo : EIATTR_FRAME_SIZE
	.align		4
.L_19:
        /*000c*/ 	.byte	0x04, 0x11
        /*000e*/ 	.short	(.L_21 - .L_20)
	.align		4
.L_20:
        /*0010*/ 	.word	index@($__internal_2_$__cuda_sm10x_tcgen05_guardrail_trap_unallocated_columns_being_dealloced)
        /*0014*/ 	.word	0x00000008


	//----- nvinfo : EIATTR_FRAME_SIZE
	.align		4
.L_21:
        /*0018*/ 	.byte	0x04, 0x11
        /*001a*/ 	.short	(.L_23 - .L_22)
	.align		4
.L_22:
        /*001c*/ 	.word	index@($__internal_1_$__cuda_sm10x_tcgen05_guardrail_trap_phase_invalid_during_alloc)
        /*0020*/ 	.word	0x00000008


	//----- nvinfo : EIATTR_FRAME_SIZE
	.align		4
.L_23:
        /*0024*/ 	.byte	0x04, 0x11
        /*0026*/ 	.short	(.L_25 - .L_24)
	.align		4
.L_24:
        /*0028*/ 	.word	index@($__internal_0_$__cuda_sm10x_tcgen05_guardrail_trap_col_being_dealloced_not_returned_by_alloc)
        /*002c*/ 	.word	0x00000008


	//----- nvinfo : EIATTR_FRAME_SIZE
	.align		4
.L_25:
        /*0030*/ 	.byte	0x04, 0x11
        /*0032*/ 	.short	(.L_27 - .L_26)
	.align		4
.L_26:
        /*0034*/ 	.word	index@(_ZN7cutlass13device_kernelINS_4conv6kernel13ConvUniversalINS1_16ConvProblemShapeILNS1_8OperatorE0ELi2EEENS1_10collective14CollectiveConvINS1_47MainloopSm100TmaUmmaWarpSpecializedImplicitGemmILS5_0ELi13ELi2ELi1ELi2EN4cute5tupleIJNSA_1CILi2EEENSC_ILi1EEESE_EEEEENSB_IJNSC_ILi128EEESH_NSB_IJNSC_ILi64EEEEEEEEENS_6half_tESL_NSA_8TiledMMAINSA_8MMA_AtomIJNSA_26SM100_MMA_F16BF16_2x1SM_SSISL_SL_fLi128ELi128ELNSA_4UMMA5MajorE0ELSQ_0ELNSP_7ScaleInE0ELSR_0EEEEEENSA_6LayoutINSB_IJSE_SE_SE_EEENSB_IJNSC_ILi0EEESW_SW_EEEEENSB_IJNSA_10UnderscoreESZ_SZ_EEEEENS7_6detail27Sm100ImplicitGemmTileTraitsINSA_25SM100_TMA_2SM_LOAD_IM2COLENSA_14ComposedLayoutINSA_7SwizzleILi3ELi4ELi3EEENSA_18smem_ptr_flag_bitsILi16EEENSU_INSB_IJNSC_ILi8EEESI_EEENSB_IJSI_SE_EEEEEEEvEENS13_INSA_18SM100_TMA_2SM_LOADES1E_vEEEENS_8epilogue10collective18CollectiveEpilogueINS1J_23Sm100TmaWarpSpecializedILi4ELi2ELi16ELb1ELb0EEEJNSB_IJSI_SH_SJ_EEENSB_IJNSU_ISI_SE_EENSU_INSB_IJNSC_ILi16EEESD_EEENSB_IJSE_SI_EEEEEEEESL_NSB_IJNSB_IJlllEEESE_SW_EEESL_S1W_NS1J_6fusion15FusionCallbacksIS1N_NS1X_17LinearCombinationISL_fSL_fLNS_15FloatRoundStyleE2EEES1O_S1U_JEEENSA_5SM1004TMEM4LOAD26SM100_TMEM_LOAD_32dp32b16xENSA_20SM90_TMA_LOAD_IM2COLENS15_INS16_ILi1ELi4ELi3EEES19_NSU_INSB_IJS1A_S1Q_EEENSB_IJS1Q_SE_EEEEEEENSA_39AutoVectorizingCopyWithAssumedAlignmentILi128EEENSA_21SM90_TMA_STORE_IM2COLES2C_S2E_S2E_EEEvvEEEEvNT_6ParamsE)
        /*0038*/ 	.word	0x00000008


	//----- nvinfo : EIATTR_MIN_STACK_SIZE
	.align		4
.L_27:
        /*003c*/ 	.byte	0x04, 0x12
        /*003e*/ 	.short	(.L_29 - .L_28)
	.align		4
.L_28:
        /*0040*/ 	.word	index@(_ZN7cutlass13device_kernelINS_4conv6kernel13ConvUniversalINS1_16ConvProblemShapeILNS1_8OperatorE0ELi2EEENS1_10collective14CollectiveConvINS1_47MainloopSm100TmaUmmaWarpSpecializedImplicitGemmILS5_0ELi13ELi2ELi1ELi2EN4cute5tupleIJNSA_1CILi2EEENSC_ILi1EEESE_EEEEENSB_IJNSC_ILi128EEESH_NSB_IJNSC_ILi64EEEEEEEEENS_6half_tESL_NSA_8TiledMMAINSA_8MMA_AtomIJNSA_26SM100_MMA_F16BF16_2x1SM_SSISL_SL_fLi128ELi128ELNSA_4UMMA5MajorE0ELSQ_0ELNSP_7ScaleInE0ELSR_0EEEEEENSA_6LayoutINSB_IJSE_SE_SE_EEENSB_IJNSC_ILi0EEESW_SW_EEEEENSB_IJNSA_10UnderscoreESZ_SZ_EEEEENS7_6detail27Sm100ImplicitGemmTileTraitsINSA_25SM100_TMA_2SM_LOAD_IM2COLENSA_14ComposedLayoutINSA_7SwizzleILi3ELi4ELi3EEENSA_18smem_ptr_flag_bitsILi16EEENSU_INSB_IJNSC_ILi8EEESI_EEENSB_IJSI_SE_EEEEEEEvEENS13_INSA_18SM100_TMA_2SM_LOADES1E_vEEEENS_8epilogue10collective18CollectiveEpilogueINS1J_23Sm100TmaWarpSpecializedILi4ELi2ELi16ELb1ELb0EEEJNSB_IJSI_SH_SJ_EEENSB_IJNSU_ISI_SE_EENSU_INSB_IJNSC_ILi16EEESD_EEENSB_IJSE_SI_EEEEEEEESL_NSB_IJNSB_IJlllEEESE_SW_EEESL_S1W_NS1J_6fusion15FusionCallbacksIS1N_NS1X_17LinearCombinationISL_fSL_fLNS_15FloatRoundStyleE2EEES1O_S1U_JEEENSA_5SM1004TMEM4LOAD26SM100_TMEM_LOAD_32dp32b16xENSA_20SM90_TMA_LOAD_IM2COLENS15_INS16_ILi1ELi4ELi3EEES19_NSU_INSB_IJS1A_S1Q_EEENSB_IJS1Q_SE_EEEEEEENSA_39AutoVectorizingCopyWithAssumedAlignmentILi128EEENSA_21SM90_TMA_STORE_IM2COLES2C_S2E_S2E_EEEvvEEEEvNT_6ParamsE)
        /*0044*/ 	.word	0x00000008
.L_29:


//--------------------- .nv.compat                --------------------------
	.section	.nv.compat,"",@"SHT_CUDA_COMPAT_INFO"
	.align	4
        /*0000*/ 	.byte	0x02, 0x09, 0x01, 0x00, 0x02, 0x02, 0x02, 0x00, 0x02, 0x05, 0x05, 0x00, 0x03, 0x07, 0x01, 0x01
        /*0010*/ 	.byte	0x02, 0x03, 0x01, 0x00, 0x02, 0x06, 0x01, 0x00, 0x04, 0x0b, 0x08, 0x00, 0x09, 0x00, 0x00, 0x00
        /*0020*/ 	.byte	0x00, 0x00, 0x00, 0x00


//--------------------- .nv.info._ZN7cutlass13device_kernelINS_4conv6kernel13ConvUniversalINS1_16ConvProblemShapeILNS1_8OperatorE0ELi2EEENS1_10collective14CollectiveConvINS1_47MainloopSm100TmaUmmaWarpSpecializedImplicitGemmILS5_0ELi13ELi2ELi1ELi2EN4cute5tupleIJNSA_1CILi2EEENSC_ILi1EEESE_EEEEENSB_IJNSC_ILi128EEESH_NSB_IJNSC_ILi64EEEEEEEEENS_6half_tESL_NSA_8TiledMMAINSA_8MMA_AtomIJNSA_26SM100_MMA_F16BF16_2x1SM_SSISL_SL_fLi128ELi128ELNSA_4UMMA5MajorE0ELSQ_0ELNSP_7ScaleInE0ELSR_0EEEEEENSA_6LayoutINSB_IJSE_SE_SE_EEENSB_IJNSC_ILi0EEESW_SW_EEEEENSB_IJNSA_10UnderscoreESZ_SZ_EEEEENS7_6detail27Sm100ImplicitGemmTileTraitsINSA_25SM100_TMA_2SM_LOAD_IM2COLENSA_14ComposedLayoutINSA_7SwizzleILi3ELi4ELi3EEENSA_18smem_ptr_flag_bitsILi16EEENSU_INSB_IJNSC_ILi8EEESI_EEENSB_IJSI_SE_EEEEEEEvEENS13_INSA_18SM100_TMA_2SM_LOADES1E_vEEEENS_8epilogue10collective18CollectiveEpilogueINS1J_23Sm100TmaWarpSpecializedILi4ELi2ELi16ELb1ELb0EEEJNSB_IJSI_SH_SJ_EEENSB_IJNSU_ISI_SE_EENSU_INSB_IJNSC_ILi16EEESD_EEENSB_IJSE_SI_EEEEEEEESL_NSB_IJNSB_IJlllEEESE_SW_EEESL_S1W_NS1J_6fusion15FusionCallbacksIS1N_NS1X_17LinearCombinationISL_fSL_fLNS_15FloatRoundStyleE2EEES1O_S1U_JEEENSA_5SM1004TMEM4LOAD26SM100_TMEM_LOAD_32dp32b16xENSA_20SM90_TMA_LOAD_IM2COLENS15_INS16_ILi1ELi4ELi3EEES19_NSU_INSB_IJS1A_S1Q_EEENSB_IJS1Q_SE_EEEEEEENSA_39AutoVectorizingCopyWithAssumedAlignmentILi128EEENSA_21SM90_TMA_STORE_IM2COLES2C_S2E_S2E_EEEvvEEEEvNT_6ParamsE --------------------------
	.section	.nv.info._ZN7cutlass13device_kernelINS_4conv6kernel13ConvUniversalINS1_16ConvProblemShapeILNS1_8OperatorE0ELi2EEENS1_10collective14CollectiveConvINS1_47MainloopSm100TmaUmmaWarpSpecializedImplicitGemmILS5_0ELi13ELi2ELi1ELi2EN4cute5tupleIJNSA_1CILi2EEENSC_ILi1EEESE_EEEEENSB_IJNSC_ILi128EEESH_NSB_IJNSC_ILi64EEEEEEEEENS_6half_tESL_NSA_8TiledMMAINSA_8MMA_AtomIJNSA_26SM100_MMA_F16BF16_2x1SM_SSISL_SL_fLi128ELi128ELNSA_4UMMA5MajorE0ELSQ_0ELNSP_7ScaleInE0ELSR_0EEEEEENSA_6LayoutINSB_IJSE_SE_SE_EEENSB_IJNSC_ILi0EEESW_SW_EEEEENSB_IJNSA_10UnderscoreESZ_SZ_EEEEENS7_6detail27Sm100ImplicitGemmTileTraitsINSA_25SM100_TMA_2SM_LOAD_IM2COLENSA_14ComposedLayoutINSA_7SwizzleILi3ELi4ELi3EEENSA_18smem_ptr_flag_bitsILi16EEENSU_INSB_IJNSC_ILi8EEESI_EEENSB_IJSI_SE_EEEEEEEvEENS13_INSA_18SM100_TMA_2SM_LOADES1E_vEEEENS_8epilogue10collective18CollectiveEpilogueINS1J_23Sm100TmaWarpSpecializedILi4ELi2ELi16ELb1ELb0EEEJNSB_IJSI_SH_SJ_EEENSB_IJNSU_ISI_SE_EENSU_INSB_IJNSC_ILi16EEESD_EEENSB_IJSE_SI_EEEEEEEESL_NSB_IJNSB_IJlllEEESE_SW_EEESL_S1W_NS1J_6fusion15FusionCallbacksIS1N_NS1X_17LinearCombinationISL_fSL_fLNS_15FloatRoundStyleE2EEES1O_S1U_JEEENSA_5SM1004TMEM4LOAD26SM100_TMEM_LOAD_32dp32b16xENSA_20SM90_TMA_LOAD_IM2COLENS15_INS16_ILi1ELi4ELi3EEES19_NSU_INSB_IJS1A_S1Q_EEENSB_IJS1Q_SE_EEEEEEENSA_39AutoVectorizingCopyWithAssumedAlignmentILi128EEENSA_21SM90_TMA_STORE_IM2COLES2C_S2E_S2E_EEEvvEEEEvNT_6ParamsE,"",@"SHT_CUDA_INFO"
	.sectionflags	@""
	.align	4


	//----- nvinfo : EIATTR_CUDA_API_VERSION
	.align		4
        /*0000*/ 	.byte	0x04, 0x37
        /*0002*/ 	.short	(.L_31 - .L_30)
.L_30:
        /*0004*/ 	.word	0x00000082


	//----- nvinfo : EIATTR_KPARAM_INFO
	.align		4
.L_31:
        /*0008*/ 	.byte	0x04, 0x17
        /*000a*/ 	.short	(.L_33 - .L_32)
.L_32:
        /*000c*/ 	.word	0x00000000
        /*0010*/ 	.short	0x0000
        /*0012*/ 	.short	0x0000
        /*0014*/ 	.byte	0x00, 0xf0, 0x01, 0x20


	//----- nvinfo : EIATTR_AT_ENTRY_FRAGMENTS
	.align		4
.L_33:
        /*0018*/ 	.byte	0x04, 0x4f
        /*001a*/ 	.short	(.L_35 - .L_34)


	//   ....[0]....
.L_34:
        /*001c*/ 	.word	0x00000007


	//----- nvinfo : EIATTR_RESERVED_SMEM_USED
	.align		4
.L_35:
        /*0020*/ 	.byte	0x01, 0x41
	.zero		2


	//----- nvinfo : EIATTR_SPARSE_MMA_MASK
	.align		4
        /*0024*/ 	.byte	0x03, 0x50
        /*0026*/ 	.short	0x0000


	//----- nvinfo : EIATTR_TCGEN05_2CTA_USED
	.align		4
        /*0028*/ 	.byte	0x01, 0x52
	.zero		2


	//----- nvinfo : EIATTR_MAXREG_COUNT
	.align		4
        /*002c*/ 	.byte	0x03, 0x1b
        /*002e*/ 	.short	0x00ff


	//----- nvinfo : EIATTR_NUM_BARRIERS
	.align		4
        /*0030*/ 	.byte	0x02, 0x4c
        /*0032*/ 	.byte	0x07
	.zero		1


	//----- nvinfo : EIATTR_EXTERNS
	.align		4
        /*0034*/ 	.byte	0x04, 0x0f
        /*0036*/ 	.short	(.L_37 - .L_36)


	//   ....[0]....
	.align		4
.L_36:
        /*0038*/ 	.word	index@(__assertfail)


	//----- nvinfo : EIATTR_MERCURY_ISA_VERSION
	.align		4
.L_37:
        /*003c*/ 	.byte	0x03, 0x5f
        /*003e*/ 	.short	0x0101


	//----- nvinfo : EIATTR_INT_WARP_WIDE_INSTR_OFFSETS
	.align		4
        /*0040*/ 	.byte	0x04, 0x31
        /*0042*/ 	.short	(.L_39 - .L_38)


	//   ....[0]....
.L_38:
        /*0044*/ 	.word	0x00000da0


	//   ....[1]....
        /*0048*/ 	.word	0x00000e50


	//   ....[2]....
        /*004c*/ 	.word	0x00004860


	//   ....[3]....
        /*0050*/ 	.word	0x00004880


	//   ....[4]....
        /*0054*/ 	.word	0x000048b0


	//   ....[5]....
        /*0058*/ 	.word	0x00005570


	//   ....[6]....
        /*005c*/ 	.word	0x00005630


	//   ....[7]....
        /*0060*/ 	.word	0x000056c0


	//   ....[8]....
        /*0064*/ 	.word	0x00005730


	//   ....[9]....
        /*0068*/ 	.word	0x00005800


	//   ....[10]....
        /*006c*/ 	.word	0x000058c0


	//   ....[11]....
        /*0070*/ 	.word	0x00005930


	//   ....[12]....
        /*0074*/ 	.word	0x00005a20


	//   ....[13]....
        /*0078*/ 	.word	0x00005ae0


	//   ....[14]....
        /*007c*/ 	.word	0x00005bd0


	//   ....[15]....
        /*0080*/ 	.word	0x00005cf0


	//   ....[16]....
        /*0084*/ 	.word	0x00005d30


	//----- nvinfo : EIATTR_COOP_GROUP_MASK_REGIDS
	.align		4
.L_39:
        /*0088*/ 	.byte	0x04, 0x29
        /*008a*/ 	.short	(.L_41 - .L_40)


	//   ....[0]....
.L_40:
        /*008c*/ 	.word	0xffffffff


	//   ....[1]....
        /*0090*/ 	.word	0xffffffff


	//   ....[2]....
        /*0094*/ 	.word	0xffffffff


	//   ....[3]....
        /*0098*/ 	.word	0xffffffff


	//   ....[4]....
        /*009c*/ 	.word	0xffffffff


	//   ....[5]....
        /*00a0*/ 	.word	0xffffffff


	//   ....[6]....
        /*00a4*/ 	.word	0xffffffff


	//   ....[7]....
        /*00a8*/ 	.word	0xffffffff


	//   ....[8]....
        /*00ac*/ 	.word	0xffffffff


	//   ....[9]....
        /*00b0*/ 	.word	0xffffffff


	//   ....[10]....
        /*00b4*/ 	.word	0xffffffff


	//   ....[11]....
        /*00b8*/ 	.word	0xffffffff


	//   ....[12]....
        /*00bc*/ 	.word	0xffffffff


	//----- nvinfo : EIATTR_COOP_GROUP_INSTR_OFFSETS
	.align		4
.L_41:
        /*00c0*/ 	.byte	0x04, 0x28
        /*00c2*/ 	.short	(.L_43 - .L_42)


	//   ....[0]....
.L_42:
        /*00c4*/ 	.word	0x000000d0


	//   ....[1]....
        /*00c8*/ 	.word	0x00000540


	//   ....[2]....
        /*00cc*/ 	.word	0x00000830


	//   ....[3]....
        /*00d0*/ 	.word	0x000009d0


	//   ....[4]....
        /*00d4*/ 	.word	0x00000ad0


	//   ....[5]....
        /*00d8*/ 	.word	0x00000c20


	//   ....[6]....
        /*00dc*/ 	.word	0x00000ec0


	//   ....[7]....
        /*00e0*/ 	.word	0x00002540


	//   ....[8]....
        /*00e4*/ 	.word	0x00003730


	//   ....[9]....
        /*00e8*/ 	.word	0x00003c00


	//   ....[10]....
        /*00ec*/ 	.word	0x00003c30


	//   ....[11]....
        /*00f0*/ 	.word	0x00004770


	//   ....[12]....
        /*00f4*/ 	.word	0x00004980


	//----- nvinfo : EIATTR_VRC_CTA_INIT_COUNT
	.align		4
.L_43:
        /*00f8*/ 	.byte	0x02, 0x4a
        /*00fa*/ 	.byte	0x80
	.zero		1


	//----- nvinfo : EIATTR_SYSCALL_OFFSETS
	.align		4
        /*00fc*/ 	.byte	0x04, 0x46
        /*00fe*/ 	.short	(.L_45 - .L_44)


	//   ....[0]....
.L_44:
        /*0100*/ 	.word	0x00006910


	//   ....[1]....
        /*0104*/ 	.word	0x00006a00


	//   ....[2]....
        /*0108*/ 	.word	0x000072f0


	//   ....[3]....
        /*010c*/ 	.word	0x00007c50


	//   ....[4]....
        /*0110*/ 	.word	0x00008520


	//   ....[5]....
        /*0114*/ 	.word	0x00008de0


	//----- nvinfo : EIATTR_MBARRIER_INSTR_OFFSETS
	.align		4
.L_45:
        /*0118*/ 	.byte	0x04, 0x39
        /*011a*/ 	.short	(.L_47 - .L_46)


	//   ....[0]....
.L_46:
        /*011c*/ 	.word	0x00000670
        /*0120*/ 	.word	0x000000ff
        /*0124*/ 	.word	0x00000000
        /*0128*/ 	.short	0x0100
        /*012a*/ 	.byte	0x04
	.zero		1


	//   ....[1]....
        /*012c*/ 	.word	0x00000680
        /*0130*/ 	.word	0x000000ff
        /*0134*/ 	.word	0x00000068
        /*0138*/ 	.short	0x0100
        /*013a*/ 	.byte	0x04
	.zero		1


	//   ....[2]....
        /*013c*/ 	.word	0x00000690
        /*0140*/ 	.word	0x000000ff
        /*0144*/ 	.word	0x00000008
        /*0148*/ 	.short	0x0100
        /*014a*/ 	.byte	0x04
	.zero		1


	//   ....[3]....
        /*014c*/ 	.word	0x000006a0
        /*0150*/ 	.word	0x000000ff
        /*0154*/ 	.word	0x00000070
        /*0158*/ 	.short	0x0100
        /*015a*/ 	.byte	0x04
	.zero		1


	//   ....[4]....
        /*015c*/ 	.word	0x000006b0
        /*0160*/ 	.word	0x000000ff
        /*0164*/ 	.word	0x00000010
        /*0168*/ 	.short	0x0100
        /*016a*/ 	.byte	0x04
	.zero		1


	//   ....[5]....
        /*016c*/ 	.word	0x000006c0
        /*0170*/ 	.word	0x000000ff
        /*0174*/ 	.word	0x00000078
        /*0178*/ 	.short	0x0100
        /*017a*/ 	.byte	0x04
	.zero		1


	//   ....[6]....
        /*017c*/ 	.word	0x000006d0
        /*0180*/ 	.word	0x000000ff
        /*0184*/ 	.word	0x00000018
        /*0188*/ 	.short	0x0100
        /*018a*/ 	.byte	0x04
	.zero		1


	//   ....[7]....
        /*018c*/ 	.word	0x000006e0
        /*0190*/ 	.word	0x000000ff
        /*0194*/ 	.word	0x00000080
        /*0198*/ 	.short	0x0100
        /*019a*/ 	.byte	0x04
	.zero		1


	//   ....[8]....
        /*019c*/ 	.word	0x000006f0
        /*01a0*/ 	.word	0x000000ff
        /*01a4*/ 	.word	0x00000020
        /*01a8*/ 	.short	0x0100
        /*01aa*/ 	.byte	0x04
	.zero		1


	//   ....[9]....
        /*01ac*/ 	.word	0x00000700
        /*01b0*/ 	.word	0x000000ff
        /*01b4*/ 	.word	0x00000088
        /*01b8*/ 	.short	0x0100
        /*01ba*/ 	.byte	0x04
	.zero		1


	//   ....[10]....
        /*01bc*/ 	.word	0x00000710
        /*01c0*/ 	.word	0x000000ff
        /*01c4*/ 	.word	0x00000028
        /*01c8*/ 	.short	0x0100
        /*01ca*/ 	.byte	0x04
	.zero		1


	//   ....[11]....
        /*01cc*/ 	.word	0x00000720
        /*01d0*/ 	.word	0x000000ff
        /*01d4*/ 	.word	0x00000090
        /*01d8*/ 	.short	0x0100
        /*01da*/ 	.byte	0x04
	.zero		1


	//   ....[12]....
        /*01dc*/ 	.word	0x00000730
        /*01e0*/ 	.word	0x000000ff
        /*01e4*/ 	.word	0x00000030
        /*01e8*/ 	.short	0x0100
        /*01ea*/ 	.byte	0x04
	.zero		1


	//   ....[13]....
        /*01ec*/ 	.word	0x00000740
        /*01f0*/ 	.word	0x000000ff
        /*01f4*/ 	.word	0x00000098
        /*01f8*/ 	.short	0x0100
        /*01fa*/ 	.byte	0x04
	.zero		1


	//   ....[14]....
        /*01fc*/ 	.word	0x00000750
        /*0200*/ 	.word	0x000000ff
        /*0204*/ 	.word	0x00000038
        /*0208*/ 	.short	0x0100
        /*020a*/ 	.byte	0x04
	.zero		1


	//   ....[15]....
        /*020c*/ 	.word	0x00000760
        /*0210*/ 	.word	0x000000ff
        /*0214*/ 	.word	0x000000a0
        /*0218*/ 	.short	0x0100
        /*021a*/ 	.byte	0x04
	.zero		1


	//   ....[16]....
        /*021c*/ 	.word	0x00000770
        /*0220*/ 	.word	0x000000ff
        /*0224*/ 	.word	0x00000040
        /*0228*/ 	.short	0x0100
        /*022a*/ 	.byte	0x04
	.zero		1


	//   ....[17]....
        /*022c*/ 	.word	0x00000780
        /*0230*/ 	.word	0x000000ff
        /*0234*/ 	.word	0x000000a8
        /*0238*/ 	.short	0x0100
        /*023a*/ 	.byte	0x04
	.zero		1


	//   ....[18]....
        /*023c*/ 	.word	0x00000790
        /*0240*/ 	.word	0x000000ff
        /*0244*/ 	.word	0x00000048
        /*0248*/ 	.short	0x0100
        /*024a*/ 	.byte	0x04
	.zero		1


	//   ....[19]....
        /*024c*/ 	.word	0x000007a0
        /*0250*/ 	.word	0x000000ff
        /*0254*/ 	.word	0x000000b0
        /*0258*/ 	.short	0x0100
        /*025a*/ 	.byte	0x04
	.zero		1


	//   ....[20]....
        /*025c*/ 	.word	0x000007b0
        /*0260*/ 	.word	0x000000ff
        /*0264*/ 	.word	0x00000050
        /*0268*/ 	.short	0x0100
        /*026a*/ 	.byte	0x04
	.zero		1


	//   ....[21]....
        /*026c*/ 	.word	0x000007c0
        /*0270*/ 	.word	0x000000ff
        /*0274*/ 	.word	0x000000b8
        /*0278*/ 	.short	0x0100
        /*027a*/ 	.byte	0x04
	.zero		1


	//   ....[22]....
        /*027c*/ 	.word	0x000007d0
        /*0280*/ 	.word	0x000000ff
        /*0284*/ 	.word	0x00000058
        /*0288*/ 	.short	0x0100
        /*028a*/ 	.byte	0x04
	.zero		1


	//   ....[23]....
        /*028c*/ 	.word	0x000007e0
        /*0290*/ 	.word	0x000000ff
        /*0294*/ 	.word	0x000000c0
        /*0298*/ 	.short	0x0100
        /*029a*/ 	.byte	0x04
	.zero		1


	//   ....[24]....
        /*029c*/ 	.word	0x000007f0
        /*02a0*/ 	.word	0x000000ff
        /*02a4*/ 	.word	0x00000060
        /*02a8*/ 	.short	0x0100
        /*02aa*/ 	.byte	0x04
	.zero		1


	//   ....[25]....
        /*02ac*/ 	.word	0x00000800
        /*02b0*/ 	.word	0x000000ff
        /*02b4*/ 	.word	0x000000c8
        /*02b8*/ 	.short	0x0100
        /*02ba*/ 	.byte	0x04
	.zero		1


	//   ....[26]....
        /*02bc*/ 	.word	0x00000940
        /*02c0*/ 	.word	0x000000ff
        /*02c4*/ 	.word	0x000000d0
        /*02c8*/ 	.short	0x0100
        /*02ca*/ 	.byte	0x04
	.zero		1


	//   ....[27]....
        /*02cc*/ 	.word	0x00000950
        /*02d0*/ 	.word	0x000000ff
        /*02d4*/ 	.word	0x000000f0
        /*02d8*/ 	.short	0x0100
        /*02da*/ 	.byte	0x04
	.zero		1


	//   ....[28]....
        /*02dc*/ 	.word	0x00000960
        /*02e0*/ 	.word	0x000000ff
        /*02e4*/ 	.word	0x000000d8
        /*02e8*/ 	.short	0x0100
        /*02ea*/ 	.byte	0x04
	.zero		1


	//   ....[29]....
        /*02ec*/ 	.word	0x00000970
        /*02f0*/ 	.word	0x000000ff
        /*02f4*/ 	.word	0x000000f8
        /*02f8*/ 	.short	0x0100
        /*02fa*/ 	.byte	0x04
	.zero		1


	//   ....[30]....
        /*02fc*/ 	.word	0x00000980
        /*0300*/ 	.word	0x000000ff
        /*0304*/ 	.word	0x000000e0
        /*0308*/ 	.short	0x0100
        /*030a*/ 	.byte	0x04
	.zero		1


	//   ....[31]....
        /*030c*/ 	.word	0x00000990
        /*0310*/ 	.word	0x000000ff
        /*0314*/ 	.word	0x00000100
        /*0318*/ 	.short	0x0100
        /*031a*/ 	.byte	0x04
	.zero		1


	//   ....[32]....
        /*031c*/ 	.word	0x000009a0
        /*0320*/ 	.word	0x000000ff
        /*0324*/ 	.word	0x000000e8
        /*0328*/ 	.short	0x0100
        /*032a*/ 	.byte	0x04
	.zero		1


	//   ....[33]....
        /*032c*/ 	.word	0x000009b0
        /*0330*/ 	.word	0x000000ff
        /*0334*/ 	.word	0x00000108
        /*0338*/ 	.short	0x0100
        /*033a*/ 	.byte	0x04
	.zero		1


	//   ....[34]....
        /*033c*/ 	.word	0x00000aa0
        /*0340*/ 	.word	0x000000ff
        /*0344*/ 	.word	0x00000110
        /*0348*/ 	.short	0x0100
        /*034a*/ 	.byte	0x04
	.zero		1


	//   ....[35]....
        /*034c*/ 	.word	0x00000ab0
        /*0350*/ 	.word	0x000000ff
        /*0354*/ 	.word	0x00000118
        /*0358*/ 	.short	0x0100
        /*035a*/ 	.byte	0x04
	.zero		1


	//   ....[36]....
        /*035c*/ 	.word	0x00000bf0
        /*0360*/ 	.word	0x000000ff
        /*0364*/ 	.word	0x00000120
        /*0368*/ 	.short	0x0100
        /*036a*/ 	.byte	0x06
	.zero		1


	//   ....[37]....
        /*036c*/ 	.word	0x00000c00
        /*0370*/ 	.word	0x000000ff
        /*0374*/ 	.word	0x00000128
        /*0378*/ 	.short	0x0100
        /*037a*/ 	.byte	0x06
	.zero		1


	//   ....[38]....
        /*037c*/ 	.word	0x00000d40
        /*0380*/ 	.word	0x000000ff
        /*0384*/ 	.word	0x00000130
        /*0388*/ 	.short	0x0100
        /*038a*/ 	.byte	0x04
	.zero		1


	//   ....[39]....
        /*038c*/ 	.word	0x00000d50
        /*0390*/ 	.word	0x000000ff
        /*0394*/ 	.word	0x00000140
        /*0398*/ 	.short	0x0100
        /*039a*/ 	.byte	0x04
	.zero		1


	//   ....[40]....
        /*039c*/ 	.word	0x00000d60
        /*03a0*/ 	.word	0x000000ff
        /*03a4*/ 	.word	0x00000138
        /*03a8*/ 	.short	0x0100
        /*03aa*/ 	.byte	0x04
	.zero		1


	//   ....[41]....
        /*03ac*/ 	.word	0x00000d70
        /*03b0*/ 	.word	0x000000ff
        /*03b4*/ 	.word	0x00000148
        /*03b8*/ 	.short	0x0100
        /*03ba*/ 	.byte	0x04
	.zero		1


	//   ....[42]....
        /*03bc*/ 	.word	0x00000e70
        /*03c0*/ 	.word	0x000000ff
        /*03c4*/ 	.word	0x00000150
        /*03c8*/ 	.short	0x0100
        /*03ca*/ 	.byte	0x06
	.zero		1


	//   ....[43]....
        /*03cc*/ 	.word	0x000019a0
        /*03d0*/ 	.word	0x000000ff
        /*03d4*/ 	.word	0x00000068
        /*03d8*/ 	.short	0x010a
        /*03da*/ 	.byte	0x04
	.zero		1


	//   ....[44]....
        /*03dc*/ 	.word	0x00001c10
        /*03e0*/ 	.word	0x000000ff
        /*03e4*/ 	.word	0x00000068
        /*03e8*/ 	.short	0x010a
        /*03ea*/ 	.byte	0x09
	.zero		1


	//   ....[45]....
        /*03ec*/ 	.word	0x00001dc0
        /*03f0*/ 	.word	0x000000ff
        /*03f4*/ 	.word	0x00000068
        /*03f8*/ 	.short	0x010a
        /*03fa*/ 	.byte	0x07
	.zero		1


	//   ....[46]....
        /*03fc*/ 	.word	0x00001f80
        /*0400*/ 	.word	0x000000ff
        /*0404*/ 	.word	0x00000118
        /*0408*/ 	.short	0x0101
        /*040a*/ 	.byte	0x1f
	.zero		1


	//   ....[47]....
        /*040c*/ 	.word	0x00001fb0
        /*0410*/ 	.word	0x000000ff
        /*0414*/ 	.word	0x00000068
        /*0418*/ 	.short	0x010a
        /*041a*/ 	.byte	0x04
	.zero		1


	//   ....[48]....
        /*041c*/ 	.word	0x000021d0
        /*0420*/ 	.word	0x000000ff
        /*0424*/ 	.word	0x00000068
        /*0428*/ 	.short	0x010a
        /*042a*/ 	.byte	0x09
	.zero		1


	//   ....[49]....
        /*042c*/ 	.word	0x00002380
        /*0430*/ 	.word	0x000000ff
        /*0434*/ 	.word	0x00000068
        /*0438*/ 	.short	0x010a
        /*043a*/ 	.byte	0x07
	.zero		1


	//   ....[50]....
        /*043c*/ 	.word	0x00002550
        /*0440*/ 	.word	0x000000ff
        /*0444*/ 	.word	0x00000120
        /*0448*/ 	.short	0x010a
        /*044a*/ 	.byte	0x1f
	.zero		1


	//   ....[51]....
        /*044c*/ 	.word	0x00002610
        /*0450*/ 	.word	0x000000ff
        /*0454*/ 	.word	0x00000000
        /*0458*/ 	.short	0x0101
        /*045a*/ 	.byte	0x04
	.zero		1


	//   ....[52]....
        /*045c*/ 	.word	0x00002c10
        /*0460*/ 	.word	0x000000ff
        /*0464*/ 	.word	0x00000000
        /*0468*/ 	.short	0x010a
        /*046a*/ 	.byte	0x04
	.zero		1


	//   ....[53]....
        /*046c*/ 	.word	0x00002cb0
        /*0470*/ 	.word	0x000000ff
        /*0474*/ 	.word	0x00000000
        /*0478*/ 	.short	0x010a
        /*047a*/ 	.byte	0x05
	.zero		1


	//   ....[54]....
        /*047c*/ 	.word	0x00002d50
        /*0480*/ 	.word	0x000000ff
        /*0484*/ 	.word	0x00000000
        /*0488*/ 	.short	0x010a
        /*048a*/ 	.byte	0x05
	.zero		1


	//   ....[55]....
        /*048c*/ 	.word	0x00002df0
        /*0490*/ 	.word	0x000000ff
        /*0494*/ 	.word	0x00000000
        /*0498*/ 	.short	0x010a
        /*049a*/ 	.byte	0x05
	.zero		1


	//   ....[56]....
        /*049c*/ 	.word	0x00002e90
        /*04a0*/ 	.word	0x000000ff
        /*04a4*/ 	.word	0x00000000
        /*04a8*/ 	.short	0x010a
        /*04aa*/ 	.byte	0x05
	.zero		1


	//   ....[57]....
        /*04ac*/ 	.word	0x00002f30
        /*04b0*/ 	.word	0x000000ff
        /*04b4*/ 	.word	0x00000000
        /*04b8*/ 	.short	0x010a
        /*04ba*/ 	.byte	0x05
	.zero		1


	//   ....[58]....
        /*04bc*/ 	.word	0x00002fd0
        /*04c0*/ 	.word	0x000000ff
        /*04c4*/ 	.word	0x00000000
        /*04c8*/ 	.short	0x010a
        /*04ca*/ 	.byte	0x05
	.zero		1


	//   ....[59]....
        /*04cc*/ 	.word	0x00003070
        /*04d0*/ 	.word	0x000000ff
        /*04d4*/ 	.word	0x00000000
        /*04d8*/ 	.short	0x010a
        /*04da*/ 	.byte	0x05
	.zero		1


	//   ....[60]....
        /*04dc*/ 	.word	0x00003110
        /*04e0*/ 	.word	0x000000ff
        /*04e4*/ 	.word	0x00000000
        /*04e8*/ 	.short	0x010a
        /*04ea*/ 	.byte	0x05
	.zero		1


	//   ....[61]....
        /*04ec*/ 	.word	0x000031b0
        /*04f0*/ 	.word	0x000000ff
        /*04f4*/ 	.word	0x00000000
        /*04f8*/ 	.short	0x010a
        /*04fa*/ 	.byte	0x05
	.zero		1


	//   ....[62]....
        /*04fc*/ 	.word	0x00003250
        /*0500*/ 	.word	0x000000ff
        /*0504*/ 	.word	0x00000000
        /*0508*/ 	.short	0x010a
        /*050a*/ 	.byte	0x05
	.zero		1


	//   ....[63]....
        /*050c*/ 	.word	0x000032f0
        /*0510*/ 	.word	0x000000ff
        /*0514*/ 	.word	0x00000000
        /*0518*/ 	.short	0x010a
        /*051a*/ 	.byte	0x05
	.zero		1


	//   ....[64]....
        /*051c*/ 	.word	0x000033a0
        /*0520*/ 	.word	0x00000000
        /*0524*/ 	.word	0x00000000
        /*0528*/ 	.short	0x010a
        /*052a*/ 	.byte	0xff
	.zero		1


	//   ....[65]....
        /*052c*/ 	.word	0x000034f0
        /*0530*/ 	.word	0x000000ff
        /*0534*/ 	.word	0x00000128
        /*0538*/ 	.short	0x010a
        /*053a*/ 	.byte	0x04
	.zero		1


	//   ....[66]....
        /*053c*/ 	.word	0x00003590
        /*0540*/ 	.word	0x000000ff
        /*0544*/ 	.word	0x00000120
        /*0548*/ 	.short	0x010a
        /*054a*/ 	.byte	0x04
	.zero		1


	//   ....[67]....
        /*054c*/ 	.word	0x00003630
        /*0550*/ 	.word	0x000000ff
        /*0554*/ 	.word	0x00000000
        /*0558*/ 	.short	0x0101
        /*055a*/ 	.byte	0x05
	.zero		1


	//   ....[68]....
        /*055c*/ 	.word	0x00003670
        /*0560*/ 	.word	0x000000ff
        /*0564*/ 	.word	0x00000128
        /*0568*/ 	.short	0x0106
        /*056a*/ 	.byte	0x04
	.zero		1


	//   ....[69]....
        /*056c*/ 	.word	0x000036b0
        /*0570*/ 	.word	0x00000000
        /*0574*/ 	.word	0x00000128
        /*0578*/ 	.short	0x010a
        /*057a*/ 	.byte	0xff
	.zero		1


	//   ....[70]....
        /*057c*/ 	.word	0x00003900
        /*0580*/ 	.word	0x000000ff
        /*0584*/ 	.word	0x00000008
        /*0588*/ 	.short	0x010a
        /*058a*/ 	.byte	0x05
	.zero		1


	//   ....[71]....
        /*058c*/ 	.word	0x00003920
        /*0590*/ 	.word	0x000000ff
        /*0594*/ 	.word	0x00000008
        /*0598*/ 	.short	0x010a
        /*059a*/ 	.byte	0x05
	.zero		1


	//   ....[72]....
        /*059c*/ 	.word	0x00003ab0
        /*05a0*/ 	.word	0x000000ff
        /*05a4*/ 	.word	0x00000008
        /*05a8*/ 	.short	0x010a
        /*05aa*/ 	.byte	0x05
	.zero		1


	//   ....[73]....
        /*05ac*/ 	.word	0x00003ad0
        /*05b0*/ 	.word	0x000000ff
        /*05b4*/ 	.word	0x00000008
        /*05b8*/ 	.short	0x010a
        /*05ba*/ 	.byte	0x05
	.zero		1


	//   ....[74]....
        /*05bc*/ 	.word	0x00003b90
        /*05c0*/ 	.word	0x000000ff
        /*05c4*/ 	.word	0x00000000
        /*05c8*/ 	.short	0x0101
        /*05ca*/ 	.byte	0x04
	.zero		1


	//   ....[75]....
        /*05cc*/ 	.word	0x00003f20
        /*05d0*/ 	.word	0x000000ff
        /*05d4*/ 	.word	0x00000120
        /*05d8*/ 	.short	0x010a
        /*05da*/ 	.byte	0x14
	.zero		1


	//   ....[76]....
        /*05dc*/ 	.word	0x00003fc0
        /*05e0*/ 	.word	0x000000ff
        /*05e4*/ 	.word	0x00000000
        /*05e8*/ 	.short	0x0101
        /*05ea*/ 	.byte	0x22
	.zero		1


	//   ....[77]....
        /*05ec*/ 	.word	0x00004000
        /*05f0*/ 	.word	0x000000ff
        /*05f4*/ 	.word	0x00000140
        /*05f8*/ 	.short	0x010a
        /*05fa*/ 	.byte	0x19
	.zero		1


	//   ....[78]....
        /*05fc*/ 	.word	0x000040a0
        /*0600*/ 	.word	0x000000ff
        /*0604*/ 	.word	0x00000000
        /*0608*/ 	.short	0x010a
        /*060a*/ 	.byte	0x04
	.zero		1


	//   ....[79]....
        /*060c*/ 	.word	0x000040f0
        /*0610*/ 	.word	0x000000ff
        /*0614*/ 	.word	0x00000000
        /*0618*/ 	.short	0x010a
        /*061a*/ 	.byte	0x12
	.zero		1


	//   ....[80]....
        /*061c*/ 	.word	0x00004240
        /*0620*/ 	.word	0x000000ff
        /*0624*/ 	.word	0x00000000
        /*0628*/ 	.short	0x010a
        /*062a*/ 	.byte	0x05
	.zero		1


	//   ....[81]....
        /*062c*/ 	.word	0x00004570
        /*0630*/ 	.word	0x000000ff
        /*0634*/ 	.word	0x00000000
        /*0638*/ 	.short	0x010a
        /*063a*/ 	.byte	0x04
	.zero		1


	//   ....[82]....
        /*063c*/ 	.word	0x00004610
        /*0640*/ 	.word	0x00000000
        /*0644*/ 	.word	0x00000000
        /*0648*/ 	.short	0x010a
        /*064a*/ 	.byte	0xff
	.zero		1


	//   ....[83]....
        /*064c*/ 	.word	0x00004650
        /*0650*/ 	.word	0x00000000
        /*0654*/ 	.word	0x00000000
        /*0658*/ 	.short	0x010a
        /*065a*/ 	.byte	0xff
	.zero		1


	//   ....[84]....
        /*065c*/ 	.word	0x000046c0
        /*0660*/ 	.word	0x000000ff
        /*0664*/ 	.word	0x00000000
        /*0668*/ 	.short	0x0101
        /*066a*/ 	.byte	0x04
	.zero		1


	//   ....[85]....
        /*066c*/ 	.word	0x00004700
        /*0670*/ 	.word	0x000000ff
        /*0674*/ 	.word	0x00000150
        /*0678*/ 	.short	0x010a
        /*067a*/ 	.byte	0x14
	.zero		1


	//   ....[86]....
        /*067c*/ 	.word	0x00004760
        /*0680*/ 	.word	0x000000ff
        /*0684*/ 	.word	0x00000000
        /*0688*/ 	.short	0x0101
        /*068a*/ 	.byte	0x04
	.zero		1


	//   ....[87]....
        /*068c*/ 	.word	0x00004cb0
        /*0690*/ 	.word	0x000000ff
        /*0694*/ 	.word	0x00000120
        /*0698*/ 	.short	0x010a
        /*069a*/ 	.byte	0x1f
	.zero		1


	//   ....[88]....
        /*069c*/ 	.word	0x00004d50
        /*06a0*/ 	.word	0x000000ff
        /*06a4*/ 	.word	0x00000000
        /*06a8*/ 	.short	0x0101
        /*06aa*/ 	.byte	0x3c
	.zero		1


	//   ....[89]....
        /*06ac*/ 	.word	0x000052a0
        /*06b0*/ 	.word	0x000000ff
        /*06b4*/ 	.word	0x00000118
        /*06b8*/ 	.short	0x010a
        /*06ba*/ 	.byte	0x1f
	.zero		1


	//   ....[90]....
        /*06bc*/ 	.word	0x00005440
        /*06c0*/ 	.word	0x000000ff
        /*06c4*/ 	.word	0x000000f0
        /*06c8*/ 	.short	0x010a
        /*06ca*/ 	.byte	0x1f
	.zero		1


	//   ....[91]....
        /*06cc*/ 	.word	0x000056e0
        /*06d0*/ 	.word	0x000000ff
        /*06d4*/ 	.word	0x000000d0
        /*06d8*/ 	.short	0x010b
        /*06da*/ 	.byte	0x1f
	.zero		1


	//   ....[92]....
        /*06dc*/ 	.word	0x000056f0
        /*06e0*/ 	.word	0x000000ff
        /*06e4*/ 	.word	0x00000000
        /*06e8*/ 	.short	0x0101
        /*06ea*/ 	.byte	0x40
	.zero		1


	//   ....[93]....
        /*06ec*/ 	.word	0x00005700
        /*06f0*/ 	.word	0x000000ff
        /*06f4*/ 	.word	0x000000f8
        /*06f8*/ 	.short	0x010a
        /*06fa*/ 	.byte	0x1f
	.zero		1


	//   ....[94]....
        /*06fc*/ 	.word	0x000058e0
        /*0700*/ 	.word	0x000000ff
        /*0704*/ 	.word	0x000000d8
        /*0708*/ 	.short	0x010b
        /*070a*/ 	.byte	0x1f
	.zero		1


	//   ....[95]....
        /*070c*/ 	.word	0x000058f0
        /*0710*/ 	.word	0x000000ff
        /*0714*/ 	.word	0x00000000
        /*0718*/ 	.short	0x0101
        /*071a*/ 	.byte	0x3f
	.zero		1


	//   ....[96]....
        /*071c*/ 	.word	0x00005900
        /*0720*/ 	.word	0x000000ff
        /*0724*/ 	.word	0x00000100
        /*0728*/ 	.short	0x010a
        /*072a*/ 	.byte	0x1f
	.zero		1


	//   ....[97]....
        /*072c*/ 	.word	0x00005b00
        /*0730*/ 	.word	0x000000ff
        /*0734*/ 	.word	0x000000e0
        /*0738*/ 	.short	0x010b
        /*073a*/ 	.byte	0x1f
	.zero		1


	//   ....[98]....
        /*073c*/ 	.word	0x00005b10
        /*0740*/ 	.word	0x000000ff
        /*0744*/ 	.word	0x00000000
        /*0748*/ 	.short	0x0101
        /*074a*/ 	.byte	0x3e
	.zero		1


	//   ....[99]....
        /*074c*/ 	.word	0x00005b20
        /*0750*/ 	.word	0x000000ff
        /*0754*/ 	.word	0x00000108
        /*0758*/ 	.short	0x010a
        /*075a*/ 	.byte	0x1f
	.zero		1


	//   ....[100]....
        /*075c*/ 	.word	0x00005d50
        /*0760*/ 	.word	0x000000ff
        /*0764*/ 	.word	0x000000e8
        /*0768*/ 	.short	0x010b
        /*076a*/ 	.byte	0x1f
	.zero		1


	//   ....[101]....
        /*076c*/ 	.word	0x00005d60
        /*0770*/ 	.word	0x000000ff
        /*0774*/ 	.word	0x00000000
        /*0778*/ 	.short	0x0101
        /*077a*/ 	.byte	0x3d
	.zero		1


	//   ....[102]....
        /*077c*/ 	.word	0x00005da0
        /*0780*/ 	.word	0x000000ff
        /*0784*/ 	.word	0x000000f0
        /*0788*/ 	.short	0x010a
        /*078a*/ 	.byte	0x1f
	.zero		1


	//   ....[103]....
        /*078c*/ 	.word	0x00005dc0
        /*0790*/ 	.word	0x000000ff
        /*0794*/ 	.word	0x000000f8
        /*0798*/ 	.short	0x010a
        /*079a*/ 	.byte	0x1f
	.zero		1


	//   ....[104]....
        /*079c*/ 	.word	0x00005de0
        /*07a0*/ 	.word	0x000000ff
        /*07a4*/ 	.word	0x00000100
        /*07a8*/ 	.short	0x010a
        /*07aa*/ 	.byte	0x1f
	.zero		1


	//   ....[105]....
        /*07ac*/ 	.word	0x00005e20
        /*07b0*/ 	.word	0x00000000
        /*07b4*/ 	.word	0x00000108
        /*07b8*/ 	.short	0x010a
        /*07ba*/ 	.byte	0xff
	.zero		1


	//   ....[106]....
        /*07bc*/ 	.word	0x000061b0
        /*07c0*/ 	.word	0x000000ff
        /*07c4*/ 	.word	0x00000120
        /*07c8*/ 	.short	0x010a
        /*07ca*/ 	.byte	0x2c
	.zero		1


	//   ....[107]....
        /*07cc*/ 	.word	0x00006280
        /*07d0*/ 	.word	0x000000ff
        /*07d4*/ 	.word	0x00000000
        /*07d8*/ 	.short	0x0101
        /*07da*/ 	.byte	0x04
	.zero		1


	//   ....[108]....
        /*07dc*/ 	.word	0x00006ea0
        /*07e0*/ 	.word	0x000000ff
        /*07e4*/ 	.word	0x000000d0
        /*07e8*/ 	.short	0x010a
        /*07ea*/ 	.byte	0x2c
	.zero		1


	//   ....[109]....
        /*07ec*/ 	.word	0x00006f90
        /*07f0*/ 	.word	0x0000003f
        /*07f4*/ 	.word	0x00000130
        /*07f8*/ 	.short	0x010a
        /*07fa*/ 	.byte	0xff
	.zero		1


	//   ....[110]....
        /*07fc*/ 	.word	0x00007100
        /*0800*/ 	.word	0x000000ff
        /*0804*/ 	.word	0x000000d0
        /*0808*/ 	.short	0x010a
        /*080a*/ 	.byte	0x2c
	.zero		1


	//   ....[111]....
        /*080c*/ 	.word	0x000071d0
        /*0810*/ 	.word	0x0000003f
        /*0814*/ 	.word	0x00000130
        /*0818*/ 	.short	0x010a
        /*081a*/ 	.byte	0xff
	.zero		1


	//   ....[112]....
        /*081c*/ 	.word	0x000079c0
        /*0820*/ 	.word	0x00000000
        /*0824*/ 	.word	0x00000000
        /*0828*/ 	.short	0x0101
        /*082a*/ 	.byte	0xff
	.zero		1


	//   ....[113]....
        /*082c*/ 	.word	0x000079d0
        /*0830*/ 	.word	0x00000004
        /*0834*/ 	.word	0x000000d0
        /*0838*/ 	.short	0x010a
        /*083a*/ 	.byte	0xff
	.zero		1


	//   ....[114]....
        /*083c*/ 	.word	0x00007a90
        /*0840*/ 	.word	0x00000004
        /*0844*/ 	.word	0x000000d0
        /*0848*/ 	.short	0x010a
        /*084a*/ 	.byte	0xff
	.zero		1


	//   ....[115]....
        /*084c*/ 	.word	0x00008290
        /*0850*/ 	.word	0x00000000
        /*0854*/ 	.word	0x00000000
        /*0858*/ 	.short	0x0101
        /*085a*/ 	.byte	0xff
	.zero		1


	//   ....[116]....
        /*085c*/ 	.word	0x000082b0
        /*0860*/ 	.word	0x00000002
        /*0864*/ 	.word	0x000000d0
        /*0868*/ 	.short	0x010a
        /*086a*/ 	.byte	0xff
	.zero		1


	//   ....[117]....
        /*086c*/ 	.word	0x00008360
        /*0870*/ 	.word	0x00000002
        /*0874*/ 	.word	0x000000d0
        /*0878*/ 	.short	0x010a
        /*087a*/ 	.byte	0xff
	.zero		1


	//   ....[118]....
        /*087c*/ 	.word	0x00008b50
        /*0880*/ 	.word	0x00000000
        /*0884*/ 	.word	0x00000000
        /*0888*/ 	.short	0x0101
        /*088a*/ 	.byte	0xff
	.zero		1


	//   ....[119]....
        /*088c*/ 	.word	0x00008b70
        /*0890*/ 	.word	0x00000003
        /*0894*/ 	.word	0x000000d0
        /*0898*/ 	.short	0x010a
        /*089a*/ 	.byte	0xff
	.zero		1


	//   ....[120]....
        /*089c*/ 	.word	0x00008c20
        /*08a0*/ 	.word	0x00000003
        /*08a4*/ 	.word	0x000000d0
        /*08a8*/ 	.short	0x010a
        /*08aa*/ 	.byte	0xff
	.zero		1


	//   ....[121]....
        /*08ac*/ 	.word	0x00008ed0
        /*08b0*/ 	.word	0x0000003f
        /*08b4*/ 	.word	0x00000000
        /*08b8*/ 	.short	0x0101
        /*08ba*/ 	.byte	0xff
	.zero		1


	//   ....[122]....
        /*08bc*/ 	.word	0x00009460
        /*08c0*/ 	.word	0x00000000
        /*08c4*/ 	.word	0x00000000
        /*08c8*/ 	.short	0x0101
        /*08ca*/ 	.byte	0xff
	.zero		1


	//   ....[123]....
        /*08cc*/ 	.word	0x000096e0
        /*08d0*/ 	.word	0x000000ff
        /*08d4*/ 	.word	0x00000000
        /*08d8*/ 	.short	0x0101
        /*08da*/ 	.byte	0x04
	.zero		1


	//   ....[124]....
        /*08dc*/ 	.word	0x00009710
        /*08e0*/ 	.word	0x00000000
        /*08e4*/ 	.word	0x00000068
        /*08e8*/ 	.short	0x010a
        /*08ea*/ 	.byte	0xff
	.zero		1


	//   ....[125]....
        /*08ec*/ 	.word	0x00009770
        /*08f0*/ 	.word	0x00000000
        /*08f4*/ 	.word	0x00000068
        /*08f8*/ 	.short	0x010a
        /*08fa*/ 	.byte	0xff
	.zero		1


	//   ....[126]....
        /*08fc*/ 	.word	0x000097d0
        /*0900*/ 	.word	0x00000000
        /*0904*/ 	.word	0x00000120
        /*0908*/ 	.short	0x010a
        /*090a*/ 	.byte	0xff
	.zero		1


	//   ....[127]....
        /*090c*/ 	.word	0x00009830
        /*0910*/ 	.word	0x00000000
        /*0914*/ 	.word	0x00000000
        /*0918*/ 	.short	0x010a
        /*091a*/ 	.byte	0xff
	.zero		1


	//   ....[128]....
        /*091c*/ 	.word	0x00009890
        /*0920*/ 	.word	0x00000000
        /*0924*/ 	.word	0x00000000
        /*0928*/ 	.short	0x010a
        /*092a*/ 	.byte	0xff
	.zero		1


	//   ....[129]....
        /*092c*/ 	.word	0x000098f0
        /*0930*/ 	.word	0x00000000
        /*0934*/ 	.word	0x00000000
        /*0938*/ 	.short	0x010a
        /*093a*/ 	.byte	0xff
	.zero		1


	//   ....[130]....
        /*093c*/ 	.word	0x00009950
        /*0940*/ 	.word	0x00000000
        /*0944*/ 	.word	0x00000000
        /*0948*/ 	.short	0x010a
        /*094a*/ 	.byte	0xff
	.zero		1


	//   ....[131]....
        /*094c*/ 	.word	0x000099b0
        /*0950*/ 	.word	0x00000000
        /*0954*/ 	.word	0x00000000
        /*0958*/ 	.short	0x010a
        /*095a*/ 	.byte	0xff
	.zero		1


	//   ....[132]....
        /*095c*/ 	.word	0x00009a10
        /*0960*/ 	.word	0x00000000
        /*0964*/ 	.word	0x00000000
        /*0968*/ 	.short	0x010a
        /*096a*/ 	.byte	0xff
	.zero		1


	//   ....[133]....
        /*096c*/ 	.word	0x00009a70
        /*0970*/ 	.word	0x00000000
        /*0974*/ 	.word	0x00000000
        /*0978*/ 	.short	0x010a
        /*097a*/ 	.byte	0xff
	.zero		1


	//   ....[134]....
        /*097c*/ 	.word	0x00009ad0
        /*0980*/ 	.word	0x00000000
        /*0984*/ 	.word	0x00000000
        /*0988*/ 	.short	0x010a
        /*098a*/ 	.byte	0xff
	.zero		1


	//   ....[135]....
        /*098c*/ 	.word	0x00009b30
        /*0990*/ 	.word	0x00000000
        /*0994*/ 	.word	0x00000000
        /*0998*/ 	.short	0x010a
        /*099a*/ 	.byte	0xff
	.zero		1


	//   ....[136]....
        /*099c*/ 	.word	0x00009b90
        /*09a0*/ 	.word	0x00000000
        /*09a4*/ 	.word	0x00000000
        /*09a8*/ 	.short	0x010a
        /*09aa*/ 	.byte	0xff
	.zero		1


	//   ....[137]....
        /*09ac*/ 	.word	0x00009bf0
        /*09b0*/ 	.word	0x00000000
        /*09b4*/ 	.word	0x00000000
        /*09b8*/ 	.short	0x010a
        /*09ba*/ 	.byte	0xff
	.zero		1


	//   ....[138]....
        /*09bc*/ 	.word	0x00009c50
        /*09c0*/ 	.word	0x00000000
        /*09c4*/ 	.word	0x00000000
        /*09c8*/ 	.short	0x010a
        /*09ca*/ 	.byte	0xff
	.zero		1


	//   ....[139]....
        /*09cc*/ 	.word	0x00009cb0
        /*09d0*/ 	.word	0x00000004
        /*09d4*/ 	.word	0x00000128
        /*09d8*/ 	.short	0x010a
        /*09da*/ 	.byte	0xff
	.zero		1


	//   ....[140]....
        /*09dc*/ 	.word	0x00009d10
        /*09e0*/ 	.word	0x00000004
        /*09e4*/ 	.word	0x00000120
        /*09e8*/ 	.short	0x010a
        /*09ea*/ 	.byte	0xff
	.zero		1


	//   ....[141]....
        /*09ec*/ 	.word	0x00009d70
        /*09f0*/ 	.word	0x00000005
        /*09f4*/ 	.word	0x00000008
        /*09f8*/ 	.short	0x010a
        /*09fa*/ 	.byte	0xff
	.zero		1


	//   ....[142]....
        /*09fc*/ 	.word	0x00009e50
        /*0a00*/ 	.word	0x00000003
        /*0a04*/ 	.word	0x00000008
        /*0a08*/ 	.short	0x010a
        /*0a0a*/ 	.byte	0xff
	.zero		1


	//   ....[143]....
        /*0a0c*/ 	.word	0x00009eb0
        /*0a10*/ 	.word	0x00000004
        /*0a14*/ 	.word	0x00000120
        /*0a18*/ 	.short	0x010a
        /*0a1a*/ 	.byte	0xff
	.zero		1


	//   ....[144]....
        /*0a1c*/ 	.word	0x00009f10
        /*0a20*/ 	.word	0x00000004
        /*0a24*/ 	.word	0x00000140
        /*0a28*/ 	.short	0x010a
        /*0a2a*/ 	.byte	0xff
	.zero		1


	//   ....[145]....
        /*0a2c*/ 	.word	0x00009f70
        /*0a30*/ 	.word	0x00000004
        /*0a34*/ 	.word	0x00000000
        /*0a38*/ 	.short	0x010a
        /*0a3a*/ 	.byte	0xff
	.zero		1


	//   ....[146]....
        /*0a3c*/ 	.word	0x00009fd0
        /*0a40*/ 	.word	0x00000000
        /*0a44*/ 	.word	0x00000000
        /*0a48*/ 	.short	0x010a
        /*0a4a*/ 	.byte	0xff
	.zero		1


	//   ....[147]....
        /*0a4c*/ 	.word	0x0000a030
        /*0a50*/ 	.word	0x00000000
        /*0a54*/ 	.word	0x00000150
        /*0a58*/ 	.short	0x010a
        /*0a5a*/ 	.byte	0xff
	.zero		1


	//   ....[148]....
        /*0a5c*/ 	.word	0x0000a090
        /*0a60*/ 	.word	0x00000002
        /*0a64*/ 	.word	0x00000120
        /*0a68*/ 	.short	0x010a
        /*0a6a*/ 	.byte	0xff
	.zero		1


	//   ....[149]....
        /*0a6c*/ 	.word	0x0000a0f0
        /*0a70*/ 	.word	0x00000002
        /*0a74*/ 	.word	0x00000118
        /*0a78*/ 	.short	0x010a
        /*0a7a*/ 	.byte	0xff
	.zero		1


	//   ....[150]....
        /*0a7c*/ 	.word	0x0000a150
        /*0a80*/ 	.word	0x00000002
        /*0a84*/ 	.word	0x000000f0
        /*0a88*/ 	.short	0x010a
        /*0a8a*/ 	.byte	0xff
	.zero		1


	//   ....[151]....
        /*0a8c*/ 	.word	0x0000a1b0
        /*0a90*/ 	.word	0x00000002
        /*0a94*/ 	.word	0x000000f8
        /*0a98*/ 	.short	0x010a
        /*0a9a*/ 	.byte	0xff
	.zero		1


	//   ....[152]....
        /*0a9c*/ 	.word	0x0000a210
        /*0aa0*/ 	.word	0x00000002
        /*0aa4*/ 	.word	0x00000100
        /*0aa8*/ 	.short	0x010a
        /*0aaa*/ 	.byte	0xff
	.zero		1


	//   ....[153]....
        /*0aac*/ 	.word	0x0000a270
        /*0ab0*/ 	.word	0x00000002
        /*0ab4*/ 	.word	0x00000108
        /*0ab8*/ 	.short	0x010a
        /*0aba*/ 	.byte	0xff
	.zero		1


	//   ....[154]....
        /*0abc*/ 	.word	0x0000a2d0
        /*0ac0*/ 	.word	0x00000000
        /*0ac4*/ 	.word	0x000000f0
        /*0ac8*/ 	.short	0x010a
        /*0aca*/ 	.byte	0xff
	.zero		1


	//   ....[155]....
        /*0acc*/ 	.word	0x0000a330
        /*0ad0*/ 	.word	0x00000000
        /*0ad4*/ 	.word	0x000000f8
        /*0ad8*/ 	.short	0x010a
        /*0ada*/ 	.byte	0xff
	.zero		1


	//   ....[156]....
        /*0adc*/ 	.word	0x0000a390
        /*0ae0*/ 	.word	0x00000000
        /*0ae4*/ 	.word	0x00000100
        /*0ae8*/ 	.short	0x010a
        /*0aea*/ 	.byte	0xff
	.zero		1


	//   ....[157]....
        /*0aec*/ 	.word	0x0000a3f0
        /*0af0*/ 	.word	0x00000000
        /*0af4*/ 	.word	0x00000120
        /*0af8*/ 	.short	0x010a
        /*0afa*/ 	.byte	0xff
	.zero		1


	//   ....[158]....
        /*0afc*/ 	.word	0x0000a450
        /*0b00*/ 	.word	0x00000002
        /*0b04*/ 	.word	0x000000d0
        /*0b08*/ 	.short	0x010a
        /*0b0a*/ 	.byte	0xff
	.zero		1


	//   ....[159]....
        /*0b0c*/ 	.word	0x0000a4a0
        /*0b10*/ 	.word	0x0000003f
        /*0b14*/ 	.word	0x00000130
        /*0b18*/ 	.short	0x010a
        /*0b1a*/ 	.byte	0xff
	.zero		1


	//   ....[160]....
        /*0b1c*/ 	.word	0x0000a4f0
        /*0b20*/ 	.word	0x00000004
        /*0b24*/ 	.word	0x000000d0
        /*0b28*/ 	.short	0x010a
        /*0b2a*/ 	.byte	0xff
	.zero		1


	//   ....[161]....
        /*0b2c*/ 	.word	0x0000a540
        /*0b30*/ 	.word	0x00000002
        /*0b34*/ 	.word	0x000000d0
        /*0b38*/ 	.short	0x010a
        /*0b3a*/ 	.byte	0xff
	.zero		1


	//   ....[162]....
        /*0b3c*/ 	.word	0x0000a590
        /*0b40*/ 	.word	0x00000003
        /*0b44*/ 	.word	0x000000d0
        /*0b48*/ 	.short	0x010a
        /*0b4a*/ 	.byte	0xff
	.zero		1


	//----- nvinfo : EIATTR_NUM_MBARRIERS
	.align		4
.L_47:
        /*0b4c*/ 	.byte	0x03, 0x38
        /*0b4e*/ 	.short	0x002b


	//----- nvinfo : EIATTR_EXIT_INSTR_OFFSETS
	.align		4
        /*0b50*/ 	.byte	0x04, 0x1c
        /*0b52*/ 	.short	(.L_49 - .L_48)


	//   ....[0]....
.L_48:
        /*0b54*/ 	.word	0x000033d0


	//   ....[1]....
        /*0b58*/ 	.word	0x00003680


	//   ....[2]....
        /*0b5c*/ 	.word	0x000036e0


	//   ....[3]....
        /*0b60*/ 	.word	0x00004990


	//   ....[4]....
        /*0b64*/ 	.word	0x00005e50


	//   ....[5]....
        /*0b68*/ 	.word	0x00005e90


	//   ....[6]....
        /*0b6c*/ 	.word	0x000095c0


	//   ....[7]....
        /*0b70*/ 	.word	0x00009640


	//   ....[8]....
        /*0b74*/ 	.word	0x00009670


	//   ....[9]....
        /*0b78*/ 	.word	0x000096f0


	//----- nvinfo : EIATTR_MAX_THREADS
	.align		4
.L_49:
        /*0b7c*/ 	.byte	0x04, 0x05
        /*0b7e*/ 	.short	(.L_51 - .L_50)
.L_50:
        /*0b80*/ 	.word	0x00000100
        /*0b84*/ 	.word	0x00000001
        /*0b88*/ 	.word	0x00000001


	//----- nvinfo : EIATTR_CRS_STACK_SIZE
	.align		4
.L_51:
        /*0b8c*/ 	.byte	0x04, 0x1e
        /*0b8e*/ 	.short	(.L_53 - .L_52)
.L_52:
        /*0b90*/ 	.word	0x00000000


	//----- nvinfo : EIATTR_CBANK_PARAM_SIZE
	.align		4
.L_53:
        /*0b94*/ 	.byte	0x03, 0x19
        /*0b96*/ 	.short	0x0800


	//----- nvinfo : EIATTR_PARAM_CBANK
	.align		4
        /*0b98*/ 	.byte	0x04, 0x0a
        /*0b9a*/ 	.short	(.L_55 - .L_54)
	.align		4
.L_54:
        /*0b9c*/ 	.word	index@(.nv.constant0._ZN7cutlass13device_kernelINS_4conv6kernel13ConvUniversalINS1_16ConvProblemShapeILNS1_8OperatorE0ELi2EEENS1_10collective14CollectiveConvINS1_47MainloopSm100TmaUmmaWarpSpecializedImplicitGemmILS5_0ELi13ELi2ELi1ELi2EN4cute5tupleIJNSA_1CILi2EEENSC_ILi1EEESE_EEEEENSB_IJNSC_ILi128EEESH_NSB_IJNSC_ILi64EEEEEEEEENS_6half_tESL_NSA_8TiledMMAINSA_8MMA_AtomIJNSA_26SM100_MMA_F16BF16_2x1SM_SSISL_SL_fLi128ELi128ELNSA_4UMMA5MajorE0ELSQ_0ELNSP_7ScaleInE0ELSR_0EEEEEENSA_6LayoutINSB_IJSE_SE_SE_EEENSB_IJNSC_ILi0EEESW_SW_EEEEENSB_IJNSA_10UnderscoreESZ_SZ_EEEEENS7_6detail27Sm100ImplicitGemmTileTraitsINSA_25SM100_TMA_2SM_LOAD_IM2COLENSA_14ComposedLayoutINSA_7SwizzleILi3ELi4ELi3EEENSA_18smem_ptr_flag_bitsILi16EEENSU_INSB_IJNSC_ILi8EEESI_EEENSB_IJSI_SE_EEEEEEEvEENS13_INSA_18SM100_TMA_2SM_LOADES1E_vEEEENS_8epilogue10collective18CollectiveEpilogueINS1J_23Sm100TmaWarpSpecializedILi4ELi2ELi16ELb1ELb0EEEJNSB_IJSI_SH_SJ_EEENSB_IJNSU_ISI_SE_EENSU_INSB_IJNSC_ILi16EEESD_EEENSB_IJSE_SI_EEEEEEEESL_NSB_IJNSB_IJlllEEESE_SW_EEESL_S1W_NS1J_6fusion15FusionCallbacksIS1N_NS1X_17LinearCombinationISL_fSL_fLNS_15FloatRoundStyleE2EEES1O_S1U_JEEENSA_5SM1004TMEM4LOAD26SM100_TMEM_LOAD_32dp32b16xENSA_20SM90_TMA_LOAD_IM2COLENS15_INS16_ILi1ELi4ELi3EEES19_NSU_INSB_IJS1A_S1Q_EEENSB_IJS1Q_SE_EEEEEEENSA_39AutoVectorizingCopyWithAssumedAlignmentILi128EEENSA_21SM90_TMA_STORE_IM2COLES2C_S2E_S2E_EEEvvEEEEvNT_6ParamsE)
        /*0ba0*/ 	.short	0x0380
        /*0ba2*/ 	.short	0x0800


	//----- nvinfo : EIATTR_SW_WAR
	.align		4
.L_55:
        /*0ba4*/ 	.byte	0x04, 0x36
        /*0ba6*/ 	.short	(.L_57 - .L_56)
.L_56:
        /*0ba8*/ 	.word	0x00000008
.L_57:


//--------------------- .nv.callgraph             --------------------------
	.section	.nv.callgraph,"",@"SHT_CUDA_CALLGRAPH"
	.align	4
	.sectionentsize	8
	.align		4
        /*0000*/ 	.word	0x00000000
	.align		4
        /*0004*/ 	.word	0xffffffff
	.align		4
        /*0008*/ 	.word	index@(_ZN7cutlass13device_kernelINS_4conv6kernel13ConvUniversalINS1_16ConvProblemShapeILNS1_8OperatorE0ELi2EEENS1_10collective14CollectiveConvINS1_47MainloopSm100TmaUmmaWarpSpecializedImplicitGemmILS5_0ELi13ELi2ELi1ELi2EN4cute5tupleIJNSA_1CILi2EEENSC_ILi1EEESE_EEEEENSB_IJNSC_ILi128EEESH_NSB_IJNSC_ILi64EEEEEEEEENS_6half_tESL_NSA_8TiledMMAINSA_8MMA_AtomIJNSA_26SM100_MMA_F16BF16_2x1SM_SSISL_SL_fLi128ELi128ELNSA_4UMMA5MajorE0ELSQ_0ELNSP_7ScaleInE0ELSR_0EEEEEENSA_6LayoutINSB_IJSE_SE_SE_EEENSB_IJNSC_ILi0EEESW_SW_EEEEENSB_IJNSA_10UnderscoreESZ_SZ_EEEEENS7_6detail27Sm100ImplicitGemmTileTraitsINSA_25SM100_TMA_2SM_LOAD_IM2COLENSA_14ComposedLayoutINSA_7SwizzleILi3ELi4ELi3EEENSA_18smem_ptr_flag_bitsILi16EEENSU_INSB_IJNSC_ILi8EEESI_EEENSB_IJSI_SE_EEEEEEEvEENS13_INSA_18SM100_TMA_2SM_LOADES1E_vEEEENS_8epilogue10collective18CollectiveEpilogueINS1J_23Sm100TmaWarpSpecializedILi4ELi2ELi16ELb1ELb0EEEJNSB_IJSI_SH_SJ_EEENSB_IJNSU_ISI_SE_EENSU_INSB_IJNSC_ILi16EEESD_EEENSB_IJSE_SI_EEEEEEEESL_NSB_IJNSB_IJlllEEESE_SW_EEESL_S1W_NS1J_6fusion15FusionCallbacksIS1N_NS1X_17LinearCombinationISL_fSL_fLNS_15FloatRoundStyleE2EEES1O_S1U_JEEENSA_5SM1004TMEM4LOAD26SM100_TMEM_LOAD_32dp32b16xENSA_20SM90_TMA_LOAD_IM2COLENS15_INS16_ILi1ELi4ELi3EEES19_NSU_INSB_IJS1A_S1Q_EEENSB_IJS1Q_SE_EEEEEEENSA_39AutoVectorizingCopyWithAssumedAlignmentILi128EEENSA_21SM90_TMA_STORE_IM2COLES2C_S2E_S2E_EEEvvEEEEvNT_6ParamsE)
	.align		4
        /*000c*/ 	.word	index@(__assertfail)
	.align		4
        /*0010*/ 	.word	0x00000000
	.align		4
        /*0014*/ 	.word	0xfffffffe
	.align		4
        /*0018*/ 	.word	0x00000000
	.align		4
        /*001c*/ 	.word	0xfffffffd
	.align		4
        /*0020*/ 	.word	0x00000000
	.align		4
        /*0024*/ 	.word	0xfffffffc


//--------------------- .nv.constant4             --------------------------
	.section	.nv.constant4,"a",@progbits
	.align	8
	.align		8
.nv.constant4:
        /*0000*/ 	.dword	__assertfail
	.align		8
        /*0008*/ 	.dword	__unnamed_1
	.align		8
        /*0010*/ 	.dword	__unnamed_2
	.align		8
        /*0018*/ 	.dword	_ZN39_INTERNAL_33d67d23_4_k_cu_e9be84f5_31334cuda3std3__45__cpo5beginE
	.align		8
        /*0020*/ 	.dword	_ZN39_INTERNAL_33d67d23_4_k_cu_e9be84f5_31334cuda3std3__45__cpo3endE
	.align		8
        /*0028*/ 	.dword	_ZN39_INTERNAL_33d67d23_4_k_cu_e9be84f5_31334cuda3std3__45__cpo6cbeginE
	.align		8
        /*0030*/ 	.dword	_ZN39_INTERNAL_33d67d23_4_k_cu_e9be84f5_31334cuda3std3__45__cpo4cendE
	.align		8
        /*0038*/ 	.dword	_ZN39_INTERNAL_33d67d23_4_k_cu_e9be84f5_31334cuda3std3__441_GLOBAL__N__33d67d23_4_k_cu_e9be84f5_31336ignoreE
	.align		8
        /*0040*/ 	.dword	_ZN39_INTERNAL_33d67d23_4_k_cu_e9be84f5_31334cuda3std3__419piecewise_constructE
	.align		8
        /*0048*/ 	.dword	_ZN39_INTERNAL_33d67d23_4_k_cu_e9be84f5_31334cuda3std3__48in_placeE
	.align		8
        /*0050*/ 	.dword	_ZN39_INTERNAL_33d67d23_4_k_cu_e9be84f5_31334cuda3std6ranges3__45__cpo4swapE
	.align		8
        /*0058*/ 	.dword	_ZN39_INTERNAL_33d67d23_4_k_cu_e9be84f5_31334cuda3std6ranges3__45__cpo9iter_moveE
	.align		8
        /*0060*/ 	.dword	_ZN39_INTERNAL_33d67d23_4_k_cu_e9be84f5_31334cute7productE
	.align		8
        /*0068*/ 	.dword	_ZN39_INTERNAL_33d67d23_4_k_cu_e9be84f5_31334cute1_E
	.align		8
        /*0070*/ 	.dword	$str$27
	.align		8
        /*0078*/ 	.dword	$str$28
	.align		8
        /*0080*/ 	.dword	$str$29
	.align		8
        /*0088*/ 	.dword	$str$30


//--------------------- .text._ZN7cutlass13device_kernelINS_4conv6kernel13ConvUniversalINS1_16ConvProblemShapeILNS1_8OperatorE0ELi2EEENS1_10collective14CollectiveConvINS1_47MainloopSm100TmaUmmaWarpSpecializedImplicitGemmILS5_0ELi13ELi2ELi1ELi2EN4cute5tupleIJNSA_1CILi2EEENSC_ILi1EEESE_EEEEENSB_IJNSC_ILi128EEESH_NSB_IJNSC_ILi64EEEEEEEEENS_6half_tESL_NSA_8TiledMMAINSA_8MMA_AtomIJNSA_26SM100_MMA_F16BF16_2x1SM_SSISL_SL_fLi128ELi128ELNSA_4UMMA5MajorE0ELSQ_0ELNSP_7ScaleInE0ELSR_0EEEEEENSA_6LayoutINSB_IJSE_SE_SE_EEENSB_IJNSC_ILi0EEESW_SW_EEEEENSB_IJNSA_10UnderscoreESZ_SZ_EEEEENS7_6detail27Sm100ImplicitGemmTileTraitsINSA_25SM100_TMA_2SM_LOAD_IM2COLENSA_14ComposedLayoutINSA_7SwizzleILi3ELi4ELi3EEENSA_18smem_ptr_flag_bitsILi16EEENSU_INSB_IJNSC_ILi8EEESI_EEENSB_IJSI_SE_EEEEEEEvEENS13_INSA_18SM100_TMA_2SM_LOADES1E_vEEEENS_8epilogue10collective18CollectiveEpilogueINS1J_23Sm100TmaWarpSpecializedILi4ELi2ELi16ELb1ELb0EEEJNSB_IJSI_SH_SJ_EEENSB_IJNSU_ISI_SE_EENSU_INSB_IJNSC_ILi16EEESD_EEENSB_IJSE_SI_EEEEEEEESL_NSB_IJNSB_IJlllEEESE_SW_EEESL_S1W_NS1J_6fusion15FusionCallbacksIS1N_NS1X_17LinearCombinationISL_fSL_fLNS_15FloatRoundStyleE2EEES1O_S1U_JEEENSA_5SM1004TMEM4LOAD26SM100_TMEM_LOAD_32dp32b16xENSA_20SM90_TMA_LOAD_IM2COLENS15_INS16_ILi1ELi4ELi3EEES19_NSU_INSB_IJS1A_S1Q_EEENSB_IJS1Q_SE_EEEEEEENSA_39AutoVectorizingCopyWithAssumedAlignmentILi128EEENSA_21SM90_TMA_STORE_IM2COLES2C_S2E_S2E_EEEvvEEEEvNT_6ParamsE --------------------------
	.section	.text._ZN7cutlass13device_kernelINS_4conv6kernel13ConvUniversalINS1_16ConvProblemShapeILNS1_8OperatorE0ELi2EEENS1_10collective14CollectiveConvINS1_47MainloopSm100TmaUmmaWarpSpecializedImplicitGemmILS5_0ELi13ELi2ELi1ELi2EN4cute5tupleIJNSA_1CILi2EEENSC_ILi1EEESE_EEEEENSB_IJNSC_ILi128EEESH_NSB_IJNSC_ILi64EEEEEEEEENS_6half_tESL_NSA_8TiledMMAINSA_8MMA_AtomIJNSA_26SM100_MMA_F16BF16_2x1SM_SSISL_SL_fLi128ELi128ELNSA_4UMMA5MajorE0ELSQ_0ELNSP_7ScaleInE0ELSR_0EEEEEENSA_6LayoutINSB_IJSE_SE_SE_EEENSB_IJNSC_ILi0EEESW_SW_EEEEENSB_IJNSA_10UnderscoreESZ_SZ_EEEEENS7_6detail27Sm100ImplicitGemmTileTraitsINSA_25SM100_TMA_2SM_LOAD_IM2COLENSA_14ComposedLayoutINSA_7SwizzleILi3ELi4ELi3EEENSA_18smem_ptr_flag_bitsILi16EEENSU_INSB_IJNSC_ILi8EEESI_EEENSB_IJSI_SE_EEEEEEEvEENS13_INSA_18SM100_TMA_2SM_LOADES1E_vEEEENS_8epilogue10collective18CollectiveEpilogueINS1J_23Sm100TmaWarpSpecializedILi4ELi2ELi16ELb1ELb0EEEJNSB_IJSI_SH_SJ_EEENSB_IJNSU_ISI_SE_EENSU_INSB_IJNSC_ILi16EEESD_EEENSB_IJSE_SI_EEEEEEEESL_NSB_IJNSB_IJlllEEESE_SW_EEESL_S1W_NS1J_6fusion15FusionCallbacksIS1N_NS1X_17LinearCombinationISL_fSL_fLNS_15FloatRoundStyleE2EEES1O_S1U_JEEENSA_5SM1004TMEM4LOAD26SM100_TMEM_LOAD_32dp32b16xENSA_20SM90_TMA_LOAD_IM2COLENS15_INS16_ILi1ELi4ELi3EEES19_NSU_INSB_IJS1A_S1Q_EEENSB_IJS1Q_SE_EEEEEEENSA_39AutoVectorizingCopyWithAssumedAlignmentILi128EEENSA_21SM90_TMA_STORE_IM2COLES2C_S2E_S2E_EEEvvEEEEvNT_6ParamsE,"ax",@progbits
	.align	128
.text._ZN7cutlass13device_kernelINS_4conv6kernel13ConvUniversalINS1_16ConvProblemShapeILNS1_8OperatorE0ELi2EEENS1_10collective14CollectiveConvINS1_47MainloopSm100TmaUmmaWarpSpecializedImplicitGemmILS5_0ELi13ELi2ELi1ELi2EN4cute5tupleIJNSA_1CILi2EEENSC_ILi1EEESE_EEEEENSB_IJNSC_ILi128EEESH_NSB_IJNSC_ILi64EEEEEEEEENS_6half_tESL_NSA_8TiledMMAINSA_8MMA_AtomIJNSA_26SM100_MMA_F16BF16_2x1SM_SSISL_SL_fLi128ELi128ELNSA_4UMMA5MajorE0ELSQ_0ELNSP_7ScaleInE0ELSR_0EEEEEENSA_6LayoutINSB_IJSE_SE_SE_EEENSB_IJNSC_ILi0EEESW_SW_EEEEENSB_IJNSA_10UnderscoreESZ_SZ_EEEEENS7_6detail27Sm100ImplicitGemmTileTraitsINSA_25SM100_TMA_2SM_LOAD_IM2COLENSA_14ComposedLayoutINSA_7SwizzleILi3ELi4ELi3EEENSA_18smem_ptr_flag_bitsILi16EEENSU_INSB_IJNSC_ILi8EEESI_EEENSB_IJSI_SE_EEEEEEEvEENS13_INSA_18SM100_TMA_2SM_LOADES1E_vEEEENS_8epilogue10collective18CollectiveEpilogueINS1J_23Sm100TmaWarpSpecializedILi4ELi2ELi16ELb1ELb0EEEJNSB_IJSI_SH_SJ_EEENSB_IJNSU_ISI_SE_EENSU_INSB_IJNSC_ILi16EEESD_EEENSB_IJSE_SI_EEEEEEEESL_NSB_IJNSB_IJlllEEESE_SW_EEESL_S1W_NS1J_6fusion15FusionCallbacksIS1N_NS1X_17LinearCombinationISL_fSL_fLNS_15FloatRoundStyleE2EEES1O_S1U_JEEENSA_5SM1004TMEM4LOAD26SM100_TMEM_LOAD_32dp32b16xENSA_20SM90_TMA_LOAD_IM2COLENS15_INS16_ILi1ELi4ELi3EEES19_NSU_INSB_IJS1A_S1Q_EEENSB_IJS1Q_SE_EEEEEEENSA_39AutoVectorizingCopyWithAssumedAlignmentILi128EEENSA_21SM90_TMA_STORE_IM2COLES2C_S2E_S2E_EEEvvEEEEvNT_6ParamsE:
        .type           _ZN7cutlass13device_kernelINS_4conv6kernel13ConvUniversalINS1_16ConvProblemShapeILNS1_8OperatorE0ELi2EEENS1_10collective14CollectiveConvINS1_47MainloopSm100TmaUmmaWarpSpecializedImplicitGemmILS5_0ELi13ELi2ELi1ELi2EN4cute5tupleIJNSA_1CILi2EEENSC_ILi1EEESE_EEEEENSB_IJNSC_ILi128EEESH_NSB_IJNSC_ILi64EEEEEEEEENS_6half_tESL_NSA_8TiledMMAINSA_8MMA_AtomIJNSA_26SM100_MMA_F16BF16_2x1SM_SSISL_SL_fLi128ELi128ELNSA_4UMMA5MajorE0ELSQ_0ELNSP_7ScaleInE0ELSR_0EEEEEENSA_6LayoutINSB_IJSE_SE_SE_EEENSB_IJNSC_ILi0EEESW_SW_EEEEENSB_IJNSA_10UnderscoreESZ_SZ_EEEEENS7_6detail27Sm100ImplicitGemmTileTraitsINSA_25SM100_TMA_2SM_LOAD_IM2COLENSA_14ComposedLayoutINSA_7SwizzleILi3ELi4ELi3EEENSA_18smem_ptr_flag_bitsILi16EEENSU_INSB_IJNSC_ILi8EEESI_EEENSB_IJSI_SE_EEEEEEEvEENS13_INSA_18SM100_TMA_2SM_LOADES1E_vEEEENS_8epilogue10collective18CollectiveEpilogueINS1J_23Sm100TmaWarpSpecializedILi4ELi2ELi16ELb1ELb0EEEJNSB_IJSI_SH_SJ_EEENSB_IJNSU_ISI_SE_EENSU_INSB_IJNSC_ILi16EEESD_EEENSB_IJSE_SI_EEEEEEEESL_NSB_IJNSB_IJlllEEESE_SW_EEESL_S1W_NS1J_6fusion15FusionCallbacksIS1N_NS1X_17LinearCombinationISL_fSL_fLNS_15FloatRoundStyleE2EEES1O_S1U_JEEENSA_5SM1004TMEM4LOAD26SM100_TMEM_LOAD_32dp32b16xENSA_20SM90_TMA_LOAD_IM2COLENS15_INS16_ILi1ELi4ELi3EEES19_NSU_INSB_IJS1A_S1Q_EEENSB_IJS1Q_SE_EEEEEEENSA_39AutoVectorizingCopyWithAssumedAlignmentILi128EEENSA_21SM90_TMA_STORE_IM2COLES2C_S2E_S2E_EEEvvEEEEvNT_6ParamsE,@function
        .size           _ZN7cutlass13device_kernelINS_4conv6kernel13ConvUniversalINS1_16ConvProblemShapeILNS1_8OperatorE0ELi2EEENS1_10collective14CollectiveConvINS1_47MainloopSm100TmaUmmaWarpSpecializedImplicitGemmILS5_0ELi13ELi2ELi1ELi2EN4cute5tupleIJNSA_1CILi2EEENSC_ILi1EEESE_EEEEENSB_IJNSC_ILi128EEESH_NSB_IJNSC_ILi64EEEEEEEEENS_6half_tESL_NSA_8TiledMMAINSA_8MMA_AtomIJNSA_26SM100_MMA_F16BF16_2x1SM_SSISL_SL_fLi128ELi128ELNSA_4UMMA5MajorE0ELSQ_0ELNSP_7ScaleInE0ELSR_0EEEEEENSA_6LayoutINSB_IJSE_SE_SE_EEENSB_IJNSC_ILi0EEESW_SW_EEEEENSB_IJNSA_10UnderscoreESZ_SZ_EEEEENS7_6detail27Sm100ImplicitGemmTileTraitsINSA_25SM100_TMA_2SM_LOAD_IM2COLENSA_14ComposedLayoutINSA_7SwizzleILi3ELi4ELi3EEENSA_18smem_ptr_flag_bitsILi16EEENSU_INSB_IJNSC_ILi8EEESI_EEENSB_IJSI_SE_EEEEEEEvEENS13_INSA_18SM100_TMA_2SM_LOADES1E_vEEEENS_8epilogue10collective18CollectiveEpilogueINS1J_23Sm100TmaWarpSpecializedILi4ELi2ELi16ELb1ELb0EEEJNSB_IJSI_SH_SJ_EEENSB_IJNSU_ISI_SE_EENSU_INSB_IJNSC_ILi16EEESD_EEENSB_IJSE_SI_EEEEEEEESL_NSB_IJNSB_IJlllEEESE_SW_EEESL_S1W_NS1J_6fusion15FusionCallbacksIS1N_NS1X_17LinearCombinationISL_fSL_fLNS_15FloatRoundStyleE2EEES1O_S1U_JEEENSA_5SM1004TMEM4LOAD26SM100_TMEM_LOAD_32dp32b16xENSA_20SM90_TMA_LOAD_IM2COLENS15_INS16_ILi1ELi4ELi3EEES19_NSU_INSB_IJS1A_S1Q_EEENSB_IJS1Q_SE_EEEEEEENSA_39AutoVectorizingCopyWithAssumedAlignmentILi128EEENSA_21SM90_TMA_STORE_IM2COLES2C_S2E_S2E_EEEvvEEEEvNT_6ParamsE,(.L_x_215 - _ZN7cutlass13device_kernelINS_4conv6kernel13ConvUniversalINS1_16ConvProblemShapeILNS1_8OperatorE0ELi2EEENS1_10collective14CollectiveConvINS1_47MainloopSm100TmaUmmaWarpSpecializedImplicitGemmILS5_0ELi13ELi2ELi1ELi2EN4cute5tupleIJNSA_1CILi2EEENSC_ILi1EEESE_EEEEENSB_IJNSC_ILi128EEESH_NSB_IJNSC_ILi64EEEEEEEEENS_6half_tESL_NSA_8TiledMMAINSA_8MMA_AtomIJNSA_26SM100_MMA_F16BF16_2x1SM_SSISL_SL_fLi128ELi128ELNSA_4UMMA5MajorE0ELSQ_0ELNSP_7ScaleInE0ELSR_0EEEEEENSA_6LayoutINSB_IJSE_SE_SE_EEENSB_IJNSC_ILi0EEESW_SW_EEEEENSB_IJNSA_10UnderscoreESZ_SZ_EEEEENS7_6detail27Sm100ImplicitGemmTileTraitsINSA_25SM100_TMA_2SM_LOAD_IM2COLENSA_14ComposedLayoutINSA_7SwizzleILi3ELi4ELi3EEENSA_18smem_ptr_flag_bitsILi16EEENSU_INSB_IJNSC_ILi8EEESI_EEENSB_IJSI_SE_EEEEEEEvEENS13_INSA_18SM100_TMA_2SM_LOADES1E_vEEEENS_8epilogue10collective18CollectiveEpilogueINS1J_23Sm100TmaWarpSpecializedILi4ELi2ELi16ELb1ELb0EEEJNSB_IJSI_SH_SJ_EEENSB_IJNSU_ISI_SE_EENSU_INSB_IJNSC_ILi16EEESD_EEENSB_IJSE_SI_EEEEEEEESL_NSB_IJNSB_IJlllEEESE_SW_EEESL_S1W_NS1J_6fusion15FusionCallbacksIS1N_NS1X_17LinearCombinationISL_fSL_fLNS_15FloatRoundStyleE2EEES1O_S1U_JEEENSA_5SM1004TMEM4LOAD26SM100_TMEM_LOAD_32dp32b16xENSA_20SM90_TMA_LOAD_IM2COLENS15_INS16_ILi1ELi4ELi3EEES19_NSU_INSB_IJS1A_S1Q_EEENSB_IJS1Q_SE_EEEEEEENSA_39AutoVectorizingCopyWithAssumedAlignmentILi128EEENSA_21SM90_TMA_STORE_IM2COLES2C_S2E_S2E_EEEvvEEEEvNT_6ParamsE)
        .other          _ZN7cutlass13device_kernelINS_4conv6kernel13ConvUniversalINS1_16ConvProblemShapeILNS1_8OperatorE0ELi2EEENS1_10collective14CollectiveConvINS1_47MainloopSm100TmaUmmaWarpSpecializedImplicitGemmILS5_0ELi13ELi2ELi1ELi2EN4cute5tupleIJNSA_1CILi2EEENSC_ILi1EEESE_EEEEENSB_IJNSC_ILi128EEESH_NSB_IJNSC_ILi64EEEEEEEEENS_6half_tESL_NSA_8TiledMMAINSA_8MMA_AtomIJNSA_26SM100_MMA_F16BF16_2x1SM_SSISL_SL_fLi128ELi128ELNSA_4UMMA5MajorE0ELSQ_0ELNSP_7ScaleInE0ELSR_0EEEEEENSA_6LayoutINSB_IJSE_SE_SE_EEENSB_IJNSC_ILi0EEESW_SW_EEEEENSB_IJNSA_10UnderscoreESZ_SZ_EEEEENS7_6detail27Sm100ImplicitGemmTileTraitsINSA_25SM100_TMA_2SM_LOAD_IM2COLENSA_14ComposedLayoutINSA_7SwizzleILi3ELi4ELi3EEENSA_18smem_ptr_flag_bitsILi16EEENSU_INSB_IJNSC_ILi8EEESI_EEENSB_IJSI_SE_EEEEEEEvEENS13_INSA_18SM100_TMA_2SM_LOADES1E_vEEEENS_8epilogue10collective18CollectiveEpilogueINS1J_23Sm100TmaWarpSpecializedILi4ELi2ELi16ELb1ELb0EEEJNSB_IJSI_SH_SJ_EEENSB_IJNSU_ISI_SE_EENSU_INSB_IJNSC_ILi16EEESD_EEENSB_IJSE_SI_EEEEEEEESL_NSB_IJNSB_IJlllEEESE_SW_EEESL_S1W_NS1J_6fusion15FusionCallbacksIS1N_NS1X_17LinearCombinationISL_fSL_fLNS_15FloatRoundStyleE2EEES1O_S1U_JEEENSA_5SM1004TMEM4LOAD26SM100_TMEM_LOAD_32dp32b16xENSA_20SM90_TMA_LOAD_IM2COLENS15_INS16_ILi1ELi4ELi3EEES19_NSU_INSB_IJS1A_S1Q_EEENSB_IJS1Q_SE_EEEEEEENSA_39AutoVectorizingCopyWithAssumedAlignmentILi128EEENSA_21SM90_TMA_STORE_IM2COLES2C_S2E_S2E_EEEvvEEEEvNT_6ParamsE,@"STO_CUDA_ENTRY STV_DEFAULT"
_ZN7cutlass13device_kernelINS_4conv6kernel13ConvUniversalINS1_16ConvProblemShapeILNS1_8OperatorE0ELi2EEENS1_10collective14CollectiveConvINS1_47MainloopSm100TmaUmmaWarpSpecializedImplicitGemmILS5_0ELi13ELi2ELi1ELi2EN4cute5tupleIJNSA_1CILi2EEENSC_ILi1EEESE_EEEEENSB_IJNSC_ILi128EEESH_NSB_IJNSC_ILi64EEEEEEEEENS_6half_tESL_NSA_8TiledMMAINSA_8MMA_AtomIJNSA_26SM100_MMA_F16BF16_2x1SM_SSISL_SL_fLi128ELi128ELNSA_4UMMA5MajorE0ELSQ_0ELNSP_7ScaleInE0ELSR_0EEEEEENSA_6LayoutINSB_IJSE_SE_SE_EEENSB_IJNSC_ILi0EEESW_SW_EEEEENSB_IJNSA_10UnderscoreESZ_SZ_EEEEENS7_6detail27Sm100ImplicitGemmTileTraitsINSA_25SM100_TMA_2SM_LOAD_IM2COLENSA_14ComposedLayoutINSA_7SwizzleILi3ELi4ELi3EEENSA_18smem_ptr_flag_bitsILi16EEENSU_INSB_IJNSC_ILi8EEESI_EEENSB_IJSI_SE_EEEEEEEvEENS13_INSA_18SM100_TMA_2SM_LOADES1E_vEEEENS_8epilogue10collective18CollectiveEpilogueINS1J_23Sm100TmaWarpSpecializedILi4ELi2ELi16ELb1ELb0EEEJNSB_IJSI_SH_SJ_EEENSB_IJNSU_ISI_SE_EENSU_INSB_IJNSC_ILi16EEESD_EEENSB_IJSE_SI_EEEEEEEESL_NSB_IJNSB_IJlllEEESE_SW_EEESL_S1W_NS1J_6fusion15FusionCallbacksIS1N_NS1X_17LinearCombinationISL_fSL_fLNS_15FloatRoundStyleE2EEES1O_S1U_JEEENSA_5SM1004TMEM4LOAD26SM100_TMEM_LOAD_32dp32b16xENSA_20SM90_TMA_LOAD_IM2COLENS15_INS16_ILi1ELi4ELi3EEES19_NSU_INSB_IJS1A_S1Q_EEENSB_IJS1Q_SE_EEEEEEENSA_39AutoVectorizingCopyWithAssumedAlignmentILi128EEENSA_21SM90_TMA_STORE_IM2COLES2C_S2E_S2E_EEEvvEEEEvNT_6ParamsE:
[----:B------:R-:W1:Y:S01]  /*0000*/  LDC R1, c[0x0][0x37c] ;  /* 0x0000df00ff017b82 */ /* 0x000e620000000800 */
[----:B------:R-:W2:Y:S01]  /*0010*/  S2R R55, SR_TID.X ;  /* 0x0000000000377919 */ /* 0x000ea20000002100 */
[----:B------:R-:W3:Y:S06]  /*0020*/  LDCU.64 UR8, c[0x0][0x890] ;  /* 0x00011200ff0877ac */ /* 0x000eec0008000a00 */
[----:B------:R-:W4:Y:S01]  /*0030*/  S2UR UR4, SR_CgaCtaId ;  /* 0x00000000000479c3 */ /* 0x000f220000008800 */
[----:B-1----:R-:W-:Y:S01]  /*0040*/  VIADD R1, R1, 0xfffffff8 ;  /* 0xfffffff801017836 */ /* 0x002fe20000000000 */
[----:B------:R-:W-:-:S02]  /*0050*/  PRMT R45, RZ, 0x7610, R45 ;  /* 0x00007610ff2d7816 */ /* 0x000fc4000000002d */
[----:B------:R-:W-:Y:S02]  /*0060*/  ELECT P1, URZ, PT ;  /* 0x0000000000ff782f */ /* 0x000fe40003820000 */
[----:B------:R-:W-:Y:S01]  /*0070*/  R2UR UR43, R1 ;  /* 0x00000000012b72ca */ /* 0x000fe200000e0000 */
[----:B---3--:R-:W-:-:S04]  /*0080*/  UISETP.NE.U32.AND UP0, UPT, UR8, URZ, UPT ;  /* 0x000000ff0800728c */ /* 0x008fc8000bf05070 */
[----:B------:R-:W-:Y:S02]  /*0090*/  UISETP.NE.AND.EX UP0, UPT, UR9, URZ, UPT, UP0 ;  /* 0x000000ff0900728c */ /* 0x000fe4000bf05300 */
[----:B----4-:R-:W-:Y:S02]  /*00a0*/  ULOP3.LUT UR38, UR4, 0x1, URZ, 0xc0, !UPT ;  /* 0x0000000104267892 */ /* 0x010fe4000f8ec0ff */
[----:B------:R-:W-:Y:S01]  /*00b0*/  ULOP3.LUT UR37, UR4, 0x1, URZ, 0x3c, !UPT ;  /* 0x0000000104257892 */ /* 0x000fe2000f8e3cff */
[----:B--2---:R-:W-:-:S05]  /*00c0*/  SHF.R.U32.HI R46, RZ, 0x5, R55 ;  /* 0x00000005ff2e7819 */ /* 0x004fca0000011637 */
[----:B------:R-:W1:Y:S02]  /*00d0*/  SHFL.IDX PT, R0, R46, RZ, 0x1f ;  /* 0x00001fff2e007589 */ /* 0x000e6400000e0000 */
[----:B-1----:R-:W-:Y:S01]  /*00e0*/  R2UR UR18, R0 ;  /* 0x00000000001272ca */ /* 0x002fe200000e0000 */
[----:B------:R-:W-:-:S14]  /*00f0*/  BRA.U UP0, `(.L_x_0) ;  /* 0x0000000100307547 */ /* 0x000fdc000b800000 */
[----:B------:R-:W1:Y:S02]  /*0100*/  LDCU.64 UR4, c[0x0][0x888] ;  /* 0x00011100ff0477ac */ /* 0x000e640008000a00 */
[----:B-1----:R-:W-:-:S04]  /*0110*/  UISETP.NE.U32.AND UP0, UPT, UR4, URZ, UPT ;  /* 0x000000ff0400728c */ /* 0x002fc8000bf05070 */
[----:B------:R-:W-:-:S09]  /*0120*/  UISETP.NE.AND.EX UP0, UPT, UR5, URZ, UPT, UP0 ;  /* 0x000000ff0500728c */ /* 0x000fd2000bf05300 */
[----:B------:R-:W-:Y:S05]  /*0130*/  BRA.U !UP0, `(.L_x_1) ;  /* 0x0000000108147547 */ /* 0x000fea000b800000 */
[----:B------:R-:W1:Y:S01]  /*0140*/  LDC.64 R2, c[0x0][0x888] ;  /* 0x00022200ff027b82 */ /* 0x000e620000000a00 */
[----:B------:R-:W1:Y:S02]  /*0150*/  LDCU.64 UR4, c[0x0][0x358] ;  /* 0x00006b00ff0477ac */ /* 0x000e640008000a00 */
[----:B-1----:R1:W5:Y:S01]  /*0160*/  LDG.E R27, desc[UR4][R2.64] ;  /* 0x00000004021b7981 */ /* 0x002362000c1e1900 */
[----:B------:R-:W-:Y:S01]  /*0170*/  HFMA2 R45, -RZ, RZ, 0, 5.9604644775390625e-08 ;  /* 0x00000001ff2d7431 */ /* 0x000fe200000001ff */
[----:B------:R-:W-:Y:S05]  /*0180*/  BRA `(.L_x_0) ;  /* 0x00000000000c7947 */ /* 0x000fea0003800000 */
.L_x_1:
[----:B------:R-:W1:Y:S01]  /*0190*/  LDCU UR4, c[0x0][0x880] ;  /* 0x00011000ff0477ac */ /* 0x000e620008000800 */
[----:B------:R-:W-:Y:S01]  /*01a0*/  HFMA2 R45, -RZ, RZ, 0, 5.9604644775390625e-08 ;  /* 0x00000001ff2d7431 */ /* 0x000fe200000001ff */
[----:B-1----:R-:W-:-:S07]  /*01b0*/  MOV R27, UR4 ;  /* 0x00000004001b7c02 */ /* 0x002fce0008000f00 */
.L_x_0:
[----:B------:R-:W2:Y:S02]  /*01c0*/  LDCU.64 UR4, c[0x0][0x8b0] ;  /* 0x00011600ff0477ac */ /* 0x000ea40008000a00 */
[----:B--2---:R-:W-:-:S04]  /*01d0*/  UISETP.NE.U32.AND UP0, UPT, UR4, URZ, UPT ;  /* 0x000000ff0400728c */ /* 0x004fc8000bf05070 */
[----:B------:R-:W-:-:S09]  /*01e0*/  UISETP.NE.AND.EX UP0, UPT, UR5, URZ, UPT, UP0 ;  /* 0x000000ff0500728c */ /* 0x000fd2000bf05300 */
[----:B------:R-:W-:Y:S05]  /*01f0*/  BRA.U UP0, `(.L_x_2) ;  /* 0x0000000100287547 */ /* 0x000fea000b800000 */
[----:B------:R-:W2:Y:S02]  /*0200*/  LDCU.64 UR4, c[0x0][0x8a8] ;  /* 0x00011500ff0477ac */ /* 0x000ea40008000a00 */
[----:B--2---:R-:W-:-:S04]  /*0210*/  UISETP.NE.U32.AND UP0, UPT, UR4, URZ, UPT ;  /* 0x000000ff0400728c */ /* 0x004fc8000bf05070 */
[----:B------:R-:W-:-:S09]  /*0220*/  UISETP.NE.AND.EX UP0, UPT, UR5, URZ, UPT, UP0 ;  /* 0x000000ff0500728c */ /* 0x000fd2000bf05300 */
[----:B------:R-:W-:Y:S05]  /*0230*/  BRA.U !UP0, `(.L_x_3) ;  /* 0x0000000108107547 */ /* 0x000fea000b800000 */
[----:B------:R-:W2:Y:S01]  /*0240*/  LDC.64 R24, c[0x0][0x8a8] ;  /* 0x00022a00ff187b82 */ /* 0x000ea20000000a00 */
[----:B------:R-:W2:Y:S02]  /*0250*/  LDCU.64 UR4, c[0x0][0x358] ;  /* 0x00006b00ff0477ac */ /* 0x000ea40008000a00 */
[----:B--2---:R2:W5:Y:S01]  /*0260*/  LDG.E R24, desc[UR4][R24.64] ;  /* 0x0000000418187981 */ /* 0x004562000c1e1900 */
[----:B------:R-:W-:Y:S05]  /*0270*/  BRA `(.L_x_2) ;  /* 0x0000000000087947 */ /* 0x000fea0003800000 */
.L_x_3:
[----:B------:R-:W2:Y:S02]  /*0280*/  LDCU UR4, c[0x0][0x8a0] ;  /* 0x00011400ff0477ac */ /* 0x000ea40008000800 */
[----:B--2---:R-:W-:Y:S02]  /*0290*/  MOV R24, UR4 ;  /* 0x0000000400187c02 */ /* 0x004fe40008000f00 */
.L_x_2:
[----:B------:R-:W-:Y:S01]  /*02a0*/  IMAD.U32 R0, RZ, RZ, UR18 ;  /* 0x00000012ff007e24 */ /* 0x000fe2000f8e00ff */
[----:B------:R-:W-:Y:S04]  /*02b0*/  BSSY.RECONVERGENT B0, `(.L_x_4) ;  /* 0x000000c000007945 */ /* 0x000fe80003800200 */
[C---:B------:R-:W-:Y:S02]  /*02c0*/  ISETP.NE.OR P2, PT, R0.reuse, 0x1, !P1 ;  /* 0x000000010000780c */ /* 0x040fe40004f45670 */
[----:B------:R-:W-:-:S11]  /*02d0*/  ISETP.NE.OR P0, PT, R0, 0x3, !P1 ;  /* 0x000000030000780c */ /* 0x000fd60004f05670 */
[----:B------:R-:W-:Y:S05]  /*02e0*/  @P2 BRA `(.L_x_5) ;  /* 0x0000000000202947 */ /* 0x000fea0003800000 */
[----:B------:R-:W3:Y:S02]  /*02f0*/  LDCU.64 UR4, c[0x0][0x348] ;  /* 0x00006900ff0477ac */ /* 0x000ee40008000a00 */
[----:B---3--:R-:W-:Y:S02]  /*0300*/  UIADD3 UR6, UP1, UPT, UR4, 0x80, URZ ;  /* 0x0000008004067890 */ /* 0x008fe4000ff3e0ff */
[----:B------:R-:W-:Y:S02]  /*0310*/  UIADD3 UR4, UP0, UPT, UR4, 0x180, URZ ;  /* 0x0000018004047890 */ /* 0x000fe4000ff1e0ff */
[----:B------:R-:W-:Y:S02]  /*0320*/  UIADD3.X UR7, UPT, UPT, URZ, UR5, URZ, UP1, !UPT ;  /* 0x00000005ff077290 */ /* 0x000fe40008ffe4ff */
[----:B------:R-:W-:-:S07]  /*0330*/  UIADD3.X UR5, UPT, UPT, URZ, UR5, URZ, UP0, !UPT ;  /* 0x00000005ff057290 */ /* 0x000fce00087fe4ff */
[----:B------:R3:W-:Y:S02]  /*0340*/  UTMACCTL.PF [UR6] ;  /* 0x00000000060079b9 */ /* 0x0007e40008040000 */
[----:B------:R3:W-:Y:S02]  /*0350*/  UTMACCTL.PF [UR4] ;  /* 0x00000000040079b9 */ /* 0x0007e40008040000 */
[----:B---3--:R-:W-:Y:S01]  /*0360*/  NOP ;  /* 0x0000000000007918 */ /* 0x008fe20000000000 */
.L_x_5:
[----:B------:R-:W-:Y:S05]  /*0370*/  BSYNC.RECONVERGENT B0 ;  /* 0x0000000000007941 */ /* 0x000fea0003800200 */
.L_x_4:
[----:B------:R-:W-:Y:S04]  /*0380*/  BSSY.RECONVERGENT B0, `(.L_x_6) ;  /* 0x000000a000007945 */ /* 0x000fe80003800200 */
        /* <DEDUP_REMOVED lines=9> */
.L_x_7:
[----:B------:R-:W-:Y:S05]  /*0420*/  BSYNC.RECONVERGENT B0 ;  /* 0x0000000000007941 */ /* 0x000fea0003800200 */
.L_x_6:
[----:B------:R-:W3:Y:S01]  /*0430*/  LDCU.64 UR4, c[0x0][0x888] ;  /* 0x00011100ff0477ac */ /* 0x000ee20008000a00 */
[----:B------:R-:W-:Y:S02]  /*0440*/  UISETP.EQ.U32.AND UP2, UPT, UR8, URZ, UPT ;  /* 0x000000ff0800728c */ /* 0x000fe4000bf42070 */
[----:B------:R-:W-:Y:S02]  /*0450*/  UPLOP3.LUT UP3, UPT, UPT, UPT, UPT, 0x80, 0x8 ;  /* 0x000000000008789c */ /* 0x000fe40003f6f070 */
[----:B---3--:R-:W-:-:S04]  /*0460*/  UISETP.NE.U32.AND UP0, UPT, UR4, URZ, UPT ;  /* 0x000000ff0400728c */ /* 0x008fc8000bf05070 */
[----:B------:R-:W-:-:S04]  /*0470*/  UISETP.NE.AND.EX UP1, UPT, UR5, URZ, UPT, UP0 ;  /* 0x000000ff0500728c */ /* 0x000fc8000bf25300 */
[----:B------:R-:W-:-:S04]  /*0480*/  UISETP.EQ.OR.EX UP4, UPT, UR9, URZ, !UP1, UP2 ;  /* 0x000000ff0900728c */ /* 0x000fc8000cf82720 */
[----:B------:R-:W-:-:S06]  /*0490*/  UP2UR UR4, UPR, URZ, 0x10 ;  /* 0x00000010ff047883 */ /* 0x000fcc0008000000 */
[----:B------:R-:W-:Y:S01]  /*04a0*/  MOV R49, UR4 ;  /* 0x0000000400317c02 */ /* 0x000fe20008000f00 */
[----:B------:R-:W-:Y:S06]  /*04b0*/  BRA.U !UP4, `(.L_x_8) ;  /* 0x000000010c207547 */ /* 0x000fec000b800000 */
[----:B------:R-:W-:Y:S01]  /*04c0*/  UISETP.NE.U32.AND UP2, UPT, UR8, URZ, UPT ;  /* 0x000000ff0800728c */ /* 0x000fe2000bf45070 */
[----:B-----5:R-:W-:Y:S01]  /*04d0*/  FSETP.NEU.AND P0, PT, R27, RZ, PT ;  /* 0x000000ff1b00720b */ /* 0x020fe20003f0d000 */
[----:B------:R-:W-:Y:S02]  /*04e0*/  USEL UR4, URZ, 0xffffffff, UP1 ;  /* 0xffffffffff047887 */ /* 0x000fe40008800000 */
[----:B------:R-:W-:-:S10]  /*04f0*/  UISETP.NE.AND.EX UP2, UPT, UR9, URZ, UPT, UP2 ;  /* 0x000000ff0900728c */ /* 0x000fd4000bf45320 */
[----:B------:R-:W-:Y:S01]  /*0500*/  VOTEU.ANY UP0, P0 ;  /* 0x0000000000ff7886 */ /* 0x000fe20000000100 */
[----:B------:R-:W-:-:S04]  /*0510*/  @!UP2 USEL UR4, URZ, 0xffffffff, UP0 ;  /* 0xffffffffff04a887 */ /* 0x000fc80008000000 */
[----:B------:R-:W-:-:S04]  /*0520*/  ULOP3.LUT UR4, UR4, 0x1, URZ, 0xc0, !UPT ;  /* 0x0000000104047892 */ /* 0x000fc8000f8ec0ff */
[----:B------:R-:W-:-:S11]  /*0530*/  UISETP.NE.U32.AND UP3, UPT, UR4, 0x1, UPT ;  /* 0x000000010400788c */ /* 0x000fd6000bf65070 */
.L_x_8:
[----:B------:R-:W3:Y:S01]  /*0540*/  SHFL.IDX PT, R0, R46, RZ, 0x1f ;  /* 0x00001fff2e007589 */ /* 0x000ee200000e0000 */
[----:B------:R-:W-:Y:S02]  /*0550*/  UISETP.NE.AND UP5, UPT, UR18, 0x2, UPT ;  /* 0x000000021200788c */ /* 0x000fe4000bfa5270 */
[----:B------:R-:W-:Y:S02]  /*0560*/  UISETP.NE.AND UP0, UPT, UR18, 0x2, UPT ;  /* 0x000000021200788c */ /* 0x000fe4000bf05270 */
[----:B------:R-:W-:Y:S02]  /*0570*/  UISETP.NE.OR UP2, UPT, UR38, URZ, UP5 ;  /* 0x000000ff2600728c */ /* 0x000fe4000af45670 */
[----:B------:R-:W-:-:S04]  /*0580*/  USEL UR67, URZ, 0x1, UP0 ;  /* 0x00000001ff437887 */ /* 0x000fc80008000000 */
[----:B------:R-:W-:Y:S02]  /*0590*/  PLOP3.LUT P3, PT, P1, PT, UP2, 0xae, 0xea ;  /* 0x0000000000ea781c */ /* 0x000fe40000f6f52e */
[----:B---3--:R-:W-:-:S13]  /*05a0*/  ISETP.NE.AND P0, PT, R0, RZ, PT ;  /* 0x000000ff0000720c */ /* 0x008fda0003f05270 */
[----:B------:R-:W-:Y:S05]  /*05b0*/  @P0 BRA `(.L_x_9) ;  /* 0x00000000009c0947 */ /* 0x000fea0003800000 */
[----:B------:R-:W-:Y:S01]  /*05c0*/  ELECT P0, URZ, PT ;  /* 0x0000000000ff782f */ /* 0x000fe20003800000 */
[----:B------:R-:W-:-:S12]  /*05d0*/  BSSY.RECONVERGENT B0, `(.L_x_9) ;  /* 0x0000025000007945 */ /* 0x000fd80003800200 */
[----:B------:R-:W-:Y:S05]  /*05e0*/  @!P0 BRA `(.L_x_10) ;  /* 0x00000000008c8947 */ /* 0x000fea0003800000 */
[----:B------:R-:W3:Y:S01]  /*05f0*/  S2UR UR5, SR_CgaCtaId ;  /* 0x00000000000579c3 */ /* 0x000ee20000008800 */
[----:B------:R-:W-:Y:S01]  /*0600*/  UMOV UR4, 0x400 ;  /* 0x0000040000047882 */ /* 0x000fe20000000000 */
[----:B------:R-:W-:Y:S02]  /*0610*/  UMOV UR6, 0x1 ;  /* 0x0000000100067882 */ /* 0x000fe40000000000 */
[----:B------:R-:W-:-:S04]  /*0620*/  UIADD3 UR6, UPT, UPT, -UR6, 0x100000, URZ ;  /* 0x0010000006067890 */ /* 0x000fc8000fffe1ff */
[----:B------:R-:W-:Y:S02]  /*0630*/  USHF.L.U32 UR7, UR6, 0xb, URZ ;  /* 0x0000000b06077899 */ /* 0x000fe400080006ff */
[----:B------:R-:W-:Y:S02]  /*0640*/  USHF.L.U32 UR6, UR6, 0x1, URZ ;  /* 0x0000000106067899 */ /* 0x000fe400080006ff */
[----:B---3--:R-:W-:Y:S01]  /*0650*/  ULEA UR4, UR5, UR4, 0x18 ;  /* 0x0000000405047291 */ /* 0x008fe2000f8ec0ff */
[----:B------:R-:W3:Y:S11]  /*0660*/  FENCE.VIEW.ASYNC.S ;  /* 0x00000000000073c6 */ /* 0x000ef60000000000 */
[----:B---3--:R3:W4:Y:S01]  /*0670*/  SYNCS.EXCH.64 URZ, [UR4], UR6 ;  /* 0x0000000604ff75b2 */ /* 0x0087220008000100 */
[----:B------:R3:W1:Y:S01]  /*0680*/  SYNCS.EXCH.64 URZ, [UR4+0x68], UR6 ;  /* 0x0000680604ff75b2 */ /* 0x0006620008000100 */
        /* <DEDUP_REMOVED lines=23> */
[----:B------:R3:W1:Y:S02]  /*0800*/  SYNCS.EXCH.64 URZ, [UR4+0xc8], UR6 ;  /* 0x0000c80604ff75b2 */ /* 0x0006640008000100 */
[----:B---34-:R-:W-:Y:S01]  /*0810*/  NOP ;  /* 0x0000000000007918 */ /* 0x018fe20000000000 */
.L_x_10:
[----:B------:R-:W-:Y:S05]  /*0820*/  BSYNC.RECONVERGENT B0 ;  /* 0x0000000000007941 */ /* 0x000fea0003800200 */
.L_x_9:
[----:B------:R-:W3:Y:S01]  /*0830*/  SHFL.IDX PT, R0, R46, RZ, 0x1f ;  /* 0x00001fff2e007589 */ /* 0x000ee200000e0000 */
[----:B------:R-:W-:Y:S01]  /*0840*/  NOP ;  /* 0x0000000000007918 */ /* 0x000fe20000000000 */
[----:B---3--:R-:W-:-:S13]  /*0850*/  ISETP.NE.AND P0, PT, R0, 0x1, PT ;  /* 0x000000010000780c */ /* 0x008fda0003f05270 */
[----:B------:R-:W-:Y:S05]  /*0860*/  @P0 BRA `(.L_x_11) ;  /* 0x0000000000580947 */ /* 0x000fea0003800000 */
[----:B------:R-:W3:Y:S01]  /*0870*/  S2UR UR5, SR_CgaCtaId ;  /* 0x00000000000579c3 */ /* 0x000ee20000008800 */
[----:B------:R-:W-:Y:S01]  /*0880*/  UMOV UR4, 0x400 ;  /* 0x0000040000047882 */ /* 0x000fe20000000000 */
[----:B------:R-:W-:Y:S01]  /*0890*/  UMOV UR8, 0x20 ;  /* 0x0000002000087882 */ /* 0x000fe20000000000 */
[----:B------:R-:W-:Y:S01]  /*08a0*/  UMOV UR6, 0x80 ;  /* 0x0000008000067882 */ /* 0x000fe20000000000 */
[----:B------:R-:W-:-:S04]  /*08b0*/  UIADD3 UR8, UPT, UPT, -UR8, 0x100000, URZ ;  /* 0x0010000008087890 */ /* 0x000fc8000fffe1ff */
[----:B------:R-:W-:Y:S02]  /*08c0*/  USHF.L.U32 UR9, UR8, 0xb, URZ ;  /* 0x0000000b08097899 */ /* 0x000fe400080006ff */
[----:B------:R-:W-:Y:S02]  /*08d0*/  USHF.L.U32 UR8, UR8, 0x1, URZ ;  /* 0x0000000108087899 */ /* 0x000fe400080006ff */
[----:B------:R-:W-:-:S04]  /*08e0*/  UIADD3 UR6, UPT, UPT, -UR6, 0x100000, URZ ;  /* 0x0010000006067890 */ /* 0x000fc8000fffe1ff */
[----:B------:R-:W-:Y:S02]  /*08f0*/  USHF.L.U32 UR7, UR6, 0xb, URZ ;  /* 0x0000000b06077899 */ /* 0x000fe400080006ff */
[----:B------:R-:W-:Y:S01]  /*0900*/  USHF.L.U32 UR6, UR6, 0x1, URZ ;  /* 0x0000000106067899 */ /* 0x000fe200080006ff */
[----:B------:R-:W-:Y:S01]  /*0910*/  ELECT P0, URZ, PT ;  /* 0x0000000000ff782f */ /* 0x000fe20003800000 */
[----:B---3--:R-:W-:Y:S01]  /*0920*/  ULEA UR4, UR5, UR4, 0x18 ;  /* 0x0000000405047291 */ /* 0x008fe2000f8ec0ff */
[----:B------:R-:W3:Y:S11]  /*0930*/  FENCE.VIEW.ASYNC.S ;  /* 0x00000000000073c6 */ /* 0x000ef60000000000 */
[----:B---3--:R3:W4:Y:S01]  /*0940*/  SYNCS.EXCH.64 URZ, [UR4+0xd0], UR8 ;  /* 0x0000d00804ff75b2 */ /* 0x0087220008000100 */
[----:B------:R3:W1:Y:S01]  /*0950*/  SYNCS.EXCH.64 URZ, [UR4+0xf0], UR6 ;  /* 0x0000f00604ff75b2 */ /* 0x0006620008000100 */
[----:B------:R3:W1:Y:S01]  /*0960*/  SYNCS.EXCH.64 URZ, [UR4+0xd8], UR8 ;  /* 0x0000d80804ff75b2 */ /* 0x0006620008000100 */
[----:B------:R3:W1:Y:S01]  /*0970*/  SYNCS.EXCH.64 URZ, [UR4+0xf8], UR6 ;  /* 0x0000f80604ff75b2 */ /* 0x0006620008000100 */
[----:B------:R3:W1:Y:S01]  /*0980*/  SYNCS.EXCH.64 URZ, [UR4+0xe0], UR8 ;  /* 0x0000e00804ff75b2 */ /* 0x0006620008000100 */
[----:B------:R3:W1:Y:S01]  /*0990*/  SYNCS.EXCH.64 URZ, [UR4+0x100], UR6 ;  /* 0x0001000604ff75b2 */ /* 0x0006620008000100 */
[----:B------:R3:W1:Y:S01]  /*09a0*/  SYNCS.EXCH.64 URZ, [UR4+0xe8], UR8 ;  /* 0x0000e80804ff75b2 */ /* 0x0006620008000100 */
[----:B------:R3:W1:Y:S01]  /*09b0*/  SYNCS.EXCH.64 URZ, [UR4+0x108], UR6 ;  /* 0x0001080604ff75b2 */ /* 0x0006620008000100 */
[----:B------:R-:W-:Y:S01]  /*09c0*/  NOP ;  /* 0x0000000000007918 */ /* 0x000fe20000000000 */
.L_x_11:
[----:B------:R-:W2:Y:S01]  /*09d0*/  SHFL.IDX PT, R0, R46, RZ, 0x1f ;  /* 0x00001fff2e007589 */ /* 0x000ea200000e0000 */
[----:B------:R-:W-:Y:S01]  /*09e0*/  NOP ;  /* 0x0000000000007918 */ /* 0x000fe20000000000 */
[----:B--2---:R-:W-:-:S13]  /*09f0*/  ISETP.NE.AND P0, PT, R0, 0x3, PT ;  /* 0x000000030000780c */ /* 0x004fda0003f05270 */
[----:B------:R-:W-:Y:S05]  /*0a00*/  @P0 BRA `(.L_x_12) ;  /* 0x0000000000300947 */ /* 0x000fea0003800000 */
[----:B------:R-:W2:Y:S01]  /*0a10*/  S2UR UR5, SR_CgaCtaId ;  /* 0x00000000000579c3 */ /* 0x000ea20000008800 */
[----:B---3--:R-:W-:Y:S01]  /*0a20*/  UMOV UR4, 0x400 ;  /* 0x0000040000047882 */ /* 0x008fe20000000000 */
[----:B------:R-:W-:Y:S01]  /*0a30*/  UMOV UR6, 0x20 ;  /* 0x0000002000067882 */ /* 0x000fe20000000000 */
[----:B------:R-:W-:Y:S01]  /*0a40*/  ELECT P0, URZ, PT ;  /* 0x0000000000ff782f */ /* 0x000fe20003800000 */
[----:B------:R-:W-:-:S04]  /*0a50*/  UIADD3 UR6, UPT, UPT, -UR6, 0x100000, URZ ;  /* 0x0010000006067890 */ /* 0x000fc8000fffe1ff */
[----:B------:R-:W-:Y:S02]  /*0a60*/  USHF.L.U32 UR7, UR6, 0xb, URZ ;  /* 0x0000000b06077899 */ /* 0x000fe400080006ff */
[----:B------:R-:W-:Y:S02]  /*0a70*/  USHF.L.U32 UR6, UR6, 0x1, URZ ;  /* 0x0000000106067899 */ /* 0x000fe400080006ff */
[----:B--2---:R-:W-:Y:S01]  /*0a80*/  ULEA UR4, UR5, UR4, 0x18 ;  /* 0x0000000405047291 */ /* 0x004fe2000f8ec0ff */
[----:B------:R-:W2:Y:S11]  /*0a90*/  FENCE.VIEW.ASYNC.S ;  /* 0x00000000000073c6 */ /* 0x000eb60000000000 */
[----:B--2---:R2:W3:Y:S01]  /*0aa0*/  SYNCS.EXCH.64 URZ, [UR4+0x110], UR6 ;  /* 0x0001100604ff75b2 */ /* 0x0044e20008000100 */
[----:B------:R2:W1:Y:S01]  /*0ab0*/  SYNCS.EXCH.64 URZ, [UR4+0x118], UR6 ;  /* 0x0001180604ff75b2 */ /* 0x0004620008000100 */
[----:B------:R-:W-:Y:S01]  /*0ac0*/  NOP ;  /* 0x0000000000007918 */ /* 0x000fe20000000000 */
.L_x_12:
[----:B------:R-:W4:Y:S01]  /*0ad0*/  SHFL.IDX PT, R0, R46, RZ, 0x1f ;  /* 0x00001fff2e007589 */ /* 0x000f2200000e0000 */
[----:B------:R-:W-:Y:S01]  /*0ae0*/  NOP ;  /* 0x0000000000007918 */ /* 0x000fe20000000000 */
[----:B----4-:R-:W-:-:S13]  /*0af0*/  ISETP.NE.AND P0, PT, R0, 0x4, PT ;  /* 0x000000040000780c */ /* 0x010fda0003f05270 */
[----:B------:R-:W-:Y:S05]  /*0b00*/  @P0 BRA `(.L_x_13) ;  /* 0x0000000000440947 */ /* 0x000fea0003800000 */
[----:B------:R-:W4:Y:S01]  /*0b10*/  S2UR UR5, SR_CgaCtaId ;  /* 0x00000000000579c3 */ /* 0x000f220000008800 */
[----:B--23--:R-:W-:Y:S01]  /*0b20*/  UMOV UR4, 0x1e0 ;  /* 0x000001e000047882 */ /* 0x00cfe20000000000 */
[----:B------:R-:W-:Y:S01]  /*0b30*/  UMOV UR6, 0x400 ;  /* 0x0000040000067882 */ /* 0x000fe20000000000 */
[----:B------:R-:W-:Y:S01]  /*0b40*/  USEL UR4, UR4, 0x1a0, UP3 ;  /* 0x000001a004047887 */ /* 0x000fe20009800000 */
[----:B------:R-:W-:Y:S01]  /*0b50*/  UMOV UR8, 0x1 ;  /* 0x0000000100087882 */ /* 0x000fe20000000000 */
[----:B------:R-:W-:Y:S01]  /*0b60*/  ELECT P0, URZ, PT ;  /* 0x0000000000ff782f */ /* 0x000fe20003800000 */
[----:B------:R-:W-:-:S04]  /*0b70*/  UIADD3 UR8, UPT, UPT, -UR8, 0x100000, URZ ;  /* 0x0010000008087890 */ /* 0x000fc8000fffe1ff */
[----:B------:R-:W-:Y:S02]  /*0b80*/  USHF.L.U32 UR9, UR8, 0xb, URZ ;  /* 0x0000000b08097899 */ /* 0x000fe400080006ff */
[----:B------:R-:W-:Y:S02]  /*0b90*/  USHF.L.U32 UR8, UR8, 0x1, URZ ;  /* 0x0000000108087899 */ /* 0x000fe400080006ff */
[----:B----4-:R-:W-:Y:S02]  /*0ba0*/  ULEA UR6, UR5, UR6, 0x18 ;  /* 0x0000000605067291 */ /* 0x010fe4000f8ec0ff */
[----:B------:R-:W-:-:S04]  /*0bb0*/  UIADD3 UR4, UPT, UPT, -UR4, 0x100000, URZ ;  /* 0x0010000004047890 */ /* 0x000fc8000fffe1ff */
[----:B------:R-:W-:Y:S02]  /*0bc0*/  USHF.L.U32 UR5, UR4, 0xb, URZ ;  /* 0x0000000b04057899 */ /* 0x000fe400080006ff */
[----:B------:R-:W-:Y:S01]  /*0bd0*/  USHF.L.U32 UR4, UR4, 0x1, URZ ;  /* 0x0000000104047899 */ /* 0x000fe200080006ff */
[----:B------:R-:W2:Y:S03]  /*0be0*/  FENCE.VIEW.ASYNC.S ;  /* 0x00000000000073c6 */ /* 0x000ea60000000000 */
[----:B--2---:R4:W2:Y:S08]  /*0bf0*/  SYNCS.EXCH.64 URZ, [UR6+0x120], UR8 ;  /* 0x0001200806ff75b2 */ /* 0x0048b00008000100 */
[----:B------:R4:W3:Y:S02]  /*0c00*/  SYNCS.EXCH.64 URZ, [UR6+0x128], UR4 ;  /* 0x0001280406ff75b2 */ /* 0x0008e40008000100 */
[----:B----4-:R-:W-:Y:S01]  /*0c10*/  NOP ;  /* 0x0000000000007918 */ /* 0x010fe20000000000 */
.L_x_13:
[----:B------:R-:W4:Y:S01]  /*0c20*/  SHFL.IDX PT, R0, R46, RZ, 0x1f ;  /* 0x00001fff2e007589 */ /* 0x000f2200000e0000 */
[----:B------:R-:W-:Y:S01]  /*0c30*/  ISETP.NE.OR P1, PT, RZ, UR18, !P1 ;  /* 0x00000012ff007c0c */ /* 0x000fe2000cf25670 */
[----:B------:R-:W-:Y:S01]  /*0c40*/  NOP ;  /* 0x0000000000007918 */ /* 0x000fe20000000000 */
[----:B----4-:R-:W-:-:S13]  /*0c50*/  ISETP.NE.AND P0, PT, R0, 0x5, PT ;  /* 0x000000050000780c */ /* 0x010fda0003f05270 */
[----:B------:R-:W-:Y:S05]  /*0c60*/  @P0 BRA `(.L_x_14) ;  /* 0x0000000000480947 */ /* 0x000fea0003800000 */
[----:B------:R-:W4:Y:S01]  /*0c70*/  S2UR UR5, SR_CgaCtaId ;  /* 0x00000000000579c3 */ /* 0x000f220000008800 */
[----:B--23--:R-:W-:Y:S01]  /*0c80*/  UMOV UR4, 0x400 ;  /* 0x0000040000047882 */ /* 0x00cfe20000000000 */
        /* <DEDUP_REMOVED lines=9> */
[----:B----4-:R-:W-:Y:S01]  /*0d20*/  ULEA UR4, UR5, UR4, 0x18 ;  /* 0x0000000405047291 */ /* 0x010fe2000f8ec0ff */
[----:B------:R-:W2:Y:S11]  /*0d30*/  FENCE.VIEW.ASYNC.S ;  /* 0x00000000000073c6 */ /* 0x000eb60000000000 */
[----:B--2---:R4:W2:Y:S01]  /*0d40*/  SYNCS.EXCH.64 URZ, [UR4+0x130], UR6 ;  /* 0x0001300604ff75b2 */ /* 0x0048a20008000100 */
[----:B------:R4:W3:Y:S01]  /*0d50*/  SYNCS.EXCH.64 URZ, [UR4+0x140], UR8 ;  /* 0x0001400804ff75b2 */ /* 0x0008e20008000100 */
[----:B------:R4:W1:Y:S01]  /*0d60*/  SYNCS.EXCH.64 URZ, [UR4+0x138], UR6 ;  /* 0x0001380604ff75b2 */ /* 0x0008620008000100 */
[----:B------:R4:W1:Y:S02]  /*0d70*/  SYNCS.EXCH.64 URZ, [UR4+0x148], UR8 ;  /* 0x0001480804ff75b2 */ /* 0x0008640008000100 */
[----:B----4-:R-:W-:Y:S01]  /*0d80*/  NOP ;  /* 0x0000000000007918 */ /* 0x010fe20000000000 */
.L_x_14:
[----:B--23--:R-:W2:Y:S01]  /*0d90*/  S2UR UR7, SR_CgaCtaId ;  /* 0x00000000000779c3 */ /* 0x00cea20000008800 */
[----:B------:R-:W-:Y:S01]  /*0da0*/  VOTEU.ALL UP0, P1 ;  /* 0x0000000000ff7886 */ /* 0x000fe20000800000 */
[----:B------:R-:W-:Y:S01]  /*0db0*/  UMOV UR4, 0x20 ;  /* 0x0000002000047882 */ /* 0x000fe20000000000 */
[----:B------:R-:W-:Y:S01]  /*0dc0*/  NOP ;  /* 0x0000000000007918 */ /* 0x000fe20000000000 */
[----:B-1----:R-:W-:Y:S01]  /*0dd0*/  LOP3.LUT R3, R55, 0x1f, RZ, 0xc0, !PT ;  /* 0x0000001f37037812 */ /* 0x002fe200078ec0ff */
[----:B------:R-:W-:Y:S01]  /*0de0*/  UISETP.NE.AND UP4, UPT, UR18, URZ, UPT ;  /* 0x000000ff1200728c */ /* 0x000fe2000bf85270 */
[----:B------:R-:W-:Y:S01]  /*0df0*/  @!UP0 UMOV UR6, 0x400 ;  /* 0x0000040000068882 */ /* 0x000fe20000000000 */
[----:B------:R-:W-:-:S04]  /*0e00*/  @!UP0 UIADD3 UR4, UPT, UPT, -UR4, 0x100000, URZ ;  /* 0x0010000004048890 */ /* 0x000fc8000fffe1ff */
[----:B------:R-:W-:Y:S02]  /*0e10*/  @!UP0 USHF.L.U32 UR5, UR4, 0xb, URZ ;  /* 0x0000000b04058899 */ /* 0x000fe400080006ff */
[----:B------:R-:W-:Y:S02]  /*0e20*/  @!UP0 USHF.L.U32 UR4, UR4, 0x1, URZ ;  /* 0x0000000104048899 */ /* 0x000fe400080006ff */
[----:B--2---:R-:W-:Y:S01]  /*0e30*/  @!UP0 ULEA UR6, UR7, UR6, 0x18 ;  /* 0x0000000607068291 */ /* 0x004fe2000f8ec0ff */
[----:B------:R-:W1:Y:S01]  /*0e40*/  LDCU UR7, c[0x0][0x36c] ;  /* 0x00006d80ff0777ac */ /* 0x000e620008000800 */
[----:B------:R-:W-:Y:S01]  /*0e50*/  VOTEU.ALL UP0, P1 ;  /* 0x0000000000ff7886 */ /* 0x000fe20000800000 */
[----:B------:R-:W2:Y:S09]  /*0e60*/  FENCE.VIEW.ASYNC.S ;  /* 0x00000000000073c6 */ /* 0x000eb20000000000 */
[----:B--2---:R2:W3:Y:S01]  /*0e70*/  @!UP0 SYNCS.EXCH.64 URZ, [UR6+0x150], UR4 ;  /* 0x0001500406ff85b2 */ /* 0x0044e20008000100 */
[----:B-1----:R-:W-:-:S09]  /*0e80*/  UISETP.EQ.U32.AND UP6, UPT, UR7, 0x1, UPT ;  /* 0x000000010700788c */ /* 0x002fd2000bfc2070 */
[----:B--2---:R-:W-:Y:S05]  /*0e90*/  BRA.U !UP6, `(.L_x_15) ;  /* 0x000000010e087547 */ /* 0x004fea000b800000 */
[----:B---3--:R-:W-:Y:S01]  /*0ea0*/  UCGABAR_ARV ;  /* 0x00000000000079c7 */ /* 0x008fe20008000000 */
[----:B------:R-:W-:Y:S05]  /*0eb0*/  BRA `(.L_x_16) ;  /* 0x0000000000047947 */ /* 0x000fea0003800000 */
.L_x_15:
[----:B---3--:R-:W-:Y:S01]  /*0ec0*/  NOP ;  /* 0x0000000000007918 */ /* 0x008fe20000000000 */
.L_x_16:
[----:B------:R-:W1:Y:S01]  /*0ed0*/  S2UR UR22, SR_CTAID.X ;  /* 0x00000000001679c3 */ /* 0x000e620000002500 */
[----:B------:R-:W-:-:S05]  /*0ee0*/  CS2R.32 R48, SR_CgaSize ;  /* 0x0000000000307805 */ /* 0x000fca0000008a00 */
[----:B------:R-:W-:-:S05]  /*0ef0*/  IMAD R48, R48, -0xa0, RZ ;  /* 0xffffff6030307824 */ /* 0x000fca00078e02ff */
[----:B------:R-:W-:-:S14]  /*0f00*/  R2UR UR5, R48 ;  /* 0x00000000300572ca */ /* 0x000fdc00000e0000 */
[----:B------:R-:W2:Y:S01]  /*0f10*/  LDCU UR5, c[0x0][UR5+0x2b0] ;  /* 0x00005600050577ac */ /* 0x000ea20008000800 */
[----:B------:R-:W-:-:S05]  /*0f20*/  CS2R.32 R48, SR_CgaSize ;  /* 0x0000000000307805 */ /* 0x000fca0000008a00 */
[----:B------:R-:W-:-:S05]  /*0f30*/  IMAD R48, R48, -0xa0, RZ ;  /* 0xffffff6030307824 */ /* 0x000fca00078e02ff */
[----:B------:R-:W-:-:S14]  /*0f40*/  R2UR UR4, R48 ;  /* 0x00000000300472ca */ /* 0x000fdc00000e0000 */
[----:B------:R-:W3:Y:S01]  /*0f50*/  LDCU UR4, c[0x0][UR4+0x2b4] ;  /* 0x00005680040477ac */ /* 0x000ee20008000800 */
[----:B------:R-:W4:Y:S01]  /*0f60*/  S2UR UR20, SR_CTAID.Y ;  /* 0x00000000001479c3 */ /* 0x000f220000002600 */
[----:B------:R-:W-:-:S05]  /*0f70*/  CS2R.32 R48, SR_CgaSize ;  /* 0x0000000000307805 */ /* 0x000fca0000008a00 */
[----:B------:R-:W-:-:S05]  /*0f80*/  IMAD R48, R48, -0xa0, RZ ;  /* 0xffffff6030307824 */ /* 0x000fca00078e02ff */
[----:B------:R-:W-:-:S14]  /*0f90*/  R2UR UR7, R48 ;  /* 0x00000000300772ca */ /* 0x000fdc00000e0000 */
[----:B------:R-:W3:Y:S01]  /*0fa0*/  LDCU UR7, c[0x0][UR7+0x2a0] ;  /* 0x00005400070777ac */ /* 0x000ee20008000800 */
[----:B------:R-:W-:-:S05]  /*0fb0*/  CS2R.32 R48, SR_CgaSize ;  /* 0x0000000000307805 */ /* 0x000fca0000008a00 */
[----:B------:R-:W-:-:S05]  /*0fc0*/  IMAD R48, R48, -0xa0, RZ ;  /* 0xffffff6030307824 */ /* 0x000fca00078e02ff */
[----:B------:R-:W-:-:S14]  /*0fd0*/  R2UR UR8, R48 ;  /* 0x00000000300872ca */ /* 0x000fdc00000e0000 */
[----:B------:R-:W3:Y:S01]  /*0fe0*/  LDCU UR8, c[0x0][UR8+0x2a4] ;  /* 0x00005480080877ac */ /* 0x000ee20008000800 */
[----:B------:R-:W3:Y:S01]  /*0ff0*/  LDCU UR19, c[0x0][0xb24] ;  /* 0x00016480ff1377ac */ /* 0x000ee20008000800 */
[----:B------:R-:W3:Y:S01]  /*1000*/  LDCU UR39, c[0x0][0xb24] ;  /* 0x00016480ff2777ac */ /* 0x000ee20008000800 */
[----:B-1----:R-:W-:Y:S01]  /*1010*/  I2FP.F32.U32 R2, UR22 ;  /* 0x0000001600027c45 */ /* 0x002fe20008201000 */
[----:B------:R-:W1:Y:S04]  /*1020*/  LDCU UR24, c[0x0][0xb30] ;  /* 0x00016600ff1877ac */ /* 0x000e680008000800 */
[----:B--2---:R-:W-:Y:S01]  /*1030*/  FMUL R2, R2, UR5 ;  /* 0x0000000502027c20 */ /* 0x004fe20008400000 */
[----:B----4-:R-:W-:-:S05]  /*1040*/  I2FP.F32.U32 R0, UR20 ;  /* 0x0000001400007c45 */ /* 0x010fca0008201000 */
[----:B------:R-:W2:Y:S01]  /*1050*/  F2I.U32.TRUNC.NTZ R2, R2 ;  /* 0x0000000200027305 */ /* 0x000ea2000020f000 */
[----:B---3--:R-:W-:-:S07]  /*1060*/  FMUL R0, R0, UR4 ;  /* 0x0000000400007c20 */ /* 0x008fce0008400000 */
[----:B------:R-:W3:Y:S01]  /*1070*/  F2I.U32.TRUNC.NTZ R0, R0 ;  /* 0x0000000000007305 */ /* 0x000ee2000020f000 */
[----:B--2---:R-:W-:Y:S02]  /*1080*/  R2UR UR4, R2 ;  /* 0x00000000020472ca */ /* 0x004fe400000e0000 */
[----:B------:R-:W-:Y:S02]  /*1090*/  PRMT R2, RZ, 0x7610, R2 ;  /* 0x00007610ff027816 */ /* 0x000fe40000000002 */
[----:B---3--:R-:W-:Y:S02]  /*10a0*/  R2UR UR6, R0 ;  /* 0x00000000000672ca */ /* 0x008fe400000e0000 */
[----:B------:R-:W-:-:S07]  /*10b0*/  PRMT R0, RZ, 0x7610, R0 ;  /* 0x00007610ff007816 */ /* 0x000fce0000000000 */
[----:B------:R-:W-:-:S04]  /*10c0*/  UIADD3 UR5, UPT, UPT, -UR4, URZ, URZ ;  /* 0x000000ff04057290 */ /* 0x000fc8000fffe1ff */
[----:B------:R-:W-:Y:S02]  /*10d0*/  UIMAD UR5, UR7, UR5, UR22 ;  /* 0x00000005070572a4 */ /* 0x000fe4000f8e0216 */
[----:B------:R-:W-:-:S04]  /*10e0*/  UIADD3 UR4, UPT, UPT, -UR6, URZ, URZ ;  /* 0x000000ff06047290 */ /* 0x000fc8000fffe1ff */
[----:B------:R-:W-:Y:S01]  /*10f0*/  IMAD.U32 R48, RZ, RZ, UR5 ;  /* 0x00000005ff307e24 */ /* 0x000fe2000f8e00ff */
[----:B------:R-:W-:-:S06]  /*1100*/  UIMAD UR4, UR8, UR4, UR20 ;  /* 0x00000004080472a4 */ /* 0x000fcc000f8e0214 */
[----:B------:R-:W-:Y:S01]  /*1110*/  IMAD.U32 R47, RZ, RZ, UR4 ;  /* 0x00000004ff2f7e24 */ /* 0x000fe2000f8e00ff */
[----:B-1----:R-:W-:Y:S06]  /*1120*/  BRA.U UP4, `(.L_x_17) ;  /* 0x0000000104307547 */ /* 0x002fec000b800000 */
[----:B------:R-:W-:Y:S01]  /*1130*/  R2UR UR5, R47 ;  /* 0x000000002f0572ca */ /* 0x000fe200000e0000 */
[----:B------:R-:W-:Y:S01]  /*1140*/  UMOV UR7, 0x3 ;  /* 0x0000000300077882 */ /* 0x000fe20000000000 */
[----:B------:R-:W-:-:S11]  /*1150*/  R2UR UR4, R48 ;  /* 0x00000000300472ca */ /* 0x000fd600000e0000 */
[----:B------:R-:W-:-:S04]  /*1160*/  UISETP.NE.AND UP0, UPT, UR5, URZ, UPT ;  /* 0x000000ff0500728c */ /* 0x000fc8000bf05270 */
[----:B------:R-:W-:Y:S02]  /*1170*/  UISETP.LT.U32.OR UP0, UPT, UR4, 0x2, !UP0 ;  /* 0x000000020400788c */ /* 0x000fe4000c701470 */
[----:B------:R-:W-:Y:S02]  /*1180*/  ULOP3.LUT UR4, UR4, 0xfffffffe, URZ, 0xc0, !UPT ;  /* 0xfffffffe04047892 */ /* 0x000fe4000f8ec0ff */
[----:B------:R-:W-:Y:S02]  /*1190*/  USEL UR6, URZ, 0x1, !UP0 ;  /* 0x00000001ff067887 */ /* 0x000fe4000c000000 */
[----:B------:R-:W-:Y:S02]  /*11a0*/  USEL UR5, URZ, 0x2, !UP0 ;  /* 0x00000002ff057887 */ /* 0x000fe4000c000000 */
[----:B------:R-:W-:Y:S02]  /*11b0*/  USHF.L.U32 UR4, UR7, UR4, URZ ;  /* 0x0000000407047299 */ /* 0x000fe400080006ff */
[----:B------:R-:W-:-:S04]  /*11c0*/  UIADD3 UR5, UPT, UPT, UR6, UR5, URZ ;  /* 0x0000000506057290 */ /* 0x000fc8000fffe0ff */
[----:B------:R-:W-:Y:S02]  /*11d0*/  IMAD.U32 R0, RZ, RZ, UR4 ;  /* 0x00000004ff007e24 */ /* 0x000fe4000f8e00ff */
[----:B------:R-:W-:-:S07]  /*11e0*/  IMAD.U32 R2, RZ, RZ, UR5 ;  /* 0x00000005ff027e24 */ /* 0x000fce000f8e00ff */
.L_x_17:
[----:B------:R-:W1:Y:S01]  /*11f0*/  S2UR UR48, SR_CTAID.Z ;  /* 0x00000000003079c3 */ /* 0x000e620000002700 */
[----:B------:R-:W-:Y:S01]  /*1200*/  UISETP.GE.AND UP0, UPT, UR19, 0x1, UPT ;  /* 0x000000011300788c */ /* 0x000fe2000bf06270 */
[----:B------:R-:W-:-:S08]  /*1210*/  UMOV UR45, UR22 ;  /* 0x00000016002d7c82 */ /* 0x000fd00008000000 */
[----:B------:R-:W-:Y:S05]  /*1220*/  BRA.U !UP0, `(.L_x_18) ;  /* 0x0000000108d47547 */ /* 0x000fea000b800000 */
[----:B------:R-:W2:Y:S01]  /*1230*/  LDCU.128 UR12, c[0x0][0xb10] ;  /* 0x00016200ff0c77ac */ /* 0x000ea20008000c00 */
[----:B------:R-:W3:Y:S01]  /*1240*/  LDCU UR21, c[0x0][0xb0c] ;  /* 0x00016180ff1577ac */ /* 0x000ee20008000800 */
[----:B------:R-:W4:Y:S01]  /*1250*/  LDCU UR6, c[0x0][0x370] ;  /* 0x00006e00ff0677ac */ /* 0x000f220008000800 */
[----:B------:R-:W1:Y:S01]  /*1260*/  LDCU UR7, c[0x0][0x374] ;  /* 0x00006e80ff0777ac */ /* 0x000e620008000800 */
[----:B------:R-:W1:Y:S01]  /*1270*/  LDCU UR23, c[0x0][0xb20] ;  /* 0x00016400ff1777ac */ /* 0x000e620008000800 */
[----:B--2---:R-:W-:Y:S02]  /*1280*/  UIMAD.WIDE.U32 UR4, UR22, UR12, URZ ;  /* 0x0000000c160472a5 */ /* 0x004fe4000f8e00ff */
[----:B---3--:R-:W-:Y:S01]  /*1290*/  UISETP.NE.AND UP0, UPT, UR21, 0x1, UPT ;  /* 0x000000011500788c */ /* 0x008fe2000bf05270 */
[----:B------:R-:W2:Y:S01]  /*12a0*/  LDCU.64 UR8, c[0x0][0xb28] ;  /* 0x00016500ff0877ac */ /* 0x000ea20008000a00 */
[----:B----4-:R-:W-:-:S03]  /*12b0*/  UIMAD.WIDE.U32 UR10, UR6, UR12, URZ ;  /* 0x0000000c060a72a5 */ /* 0x010fc6000f8e00ff */
[----:B------:R-:W-:Y:S01]  /*12c0*/  UMOV UR4, UR5 ;  /* 0x0000000500047c82 */ /* 0x000fe20008000000 */
[----:B------:R-:W-:Y:S02]  /*12d0*/  UISETP.NE.AND UP2, UPT, UR19, 0x1, UPT ;  /* 0x000000011300788c */ /* 0x000fe4000bf45270 */
[----:B------:R-:W-:Y:S01]  /*12e0*/  USHF.R.U32.HI UR4, URZ, UR13, UR4 ;  /* 0x0000000dff047299 */ /* 0x000fe20008011604 */
[----:B------:R-:W-:Y:S01]  /*12f0*/  UMOV UR10, UR11 ;  /* 0x0000000b000a7c82 */ /* 0x000fe20008000000 */
[----:B------:R-:W-:Y:S02]  /*1300*/  UIMAD.WIDE.U32 UR16, UR20, UR15, URZ ;  /* 0x0000000f141072a5 */ /* 0x000fe4000f8e00ff */
[----:B------:R-:W-:Y:S02]  /*1310*/  USEL UR5, UR22, UR4, !UP0 ;  /* 0x0000000416057287 */ /* 0x000fe4000c000000 */
[----:B------:R-:W-:Y:S02]  /*1320*/  @UP0 USHF.R.U32.HI UR6, URZ, UR13, UR10 ;  /* 0x0000000dff060299 */ /* 0x000fe4000801160a */
[----:B------:R-:W-:-:S02]  /*1330*/  UISETP.NE.AND UP0, UPT, UR14, 0x1, UPT ;  /* 0x000000010e00788c */ /* 0x000fc4000bf05270 */
[----:B-1----:R-:W-:Y:S02]  /*1340*/  UIMAD.WIDE.U32 UR10, UR7, UR15, URZ ;  /* 0x0000000f070a72a5 */ /* 0x002fe4000f8e00ff */
[----:B--2---:R-:W-:Y:S01]  /*1350*/  UIMAD.WIDE.U32 UR12, UR6, UR8, URZ ;  /* 0x00000008060c72a5 */ /* 0x004fe2000f8e00ff */
[----:B------:R-:W-:Y:S01]  /*1360*/  UMOV UR4, UR17 ;  /* 0x0000001100047c82 */ /* 0x000fe20008000000 */
[----:B------:R-:W-:-:S03]  /*1370*/  UIADD3 UR45, UPT, UPT, -UR5, URZ, URZ ;  /* 0x000000ff052d7290 */ /* 0x000fc6000fffe1ff */
[----:B------:R-:W-:Y:S01]  /*1380*/  UMOV UR10, UR11 ;  /* 0x0000000b000a7c82 */ /* 0x000fe20008000000 */
[----:B------:R-:W-:Y:S02]  /*1390*/  USHF.R.U32.HI UR4, URZ, UR23, UR4 ;  /* 0x00000017ff047299 */ /* 0x000fe40008011604 */
[----:B------:R-:W-:Y:S01]  /*13a0*/  @UP0 USHF.R.U32.HI UR7, URZ, UR23, UR10 ;  /* 0x00000017ff070299 */ /* 0x000fe2000801160a */
[----:B------:R-:W-:Y:S01]  /*13b0*/  UMOV UR12, UR13 ;  /* 0x0000000d000c7c82 */ /* 0x000fe20008000000 */
[----:B------:R-:W-:Y:S02]  /*13c0*/  USEL UR4, UR20, UR4, !UP0 ;  /* 0x0000000414047287 */ /* 0x000fe4000c000000 */
[----:B------:R-:W-:Y:S02]  /*13d0*/  UIMAD.WIDE.U32 UR10, UR7, UR8, URZ ;  /* 0x00000008070a72a5 */ /* 0x000fe4000f8e00ff */
[----:B------:R-:W-:Y:S02]  /*13e0*/  @UP2 USHF.R.U32.HI UR6, URZ, UR9, UR12 ;  /* 0x00000009ff062299 */ /* 0x000fe4000801160c */
[----:B------:R-:W-:-:S02]  /*13f0*/  UIMAD.WIDE.U32 UR12, UR4, UR8, URZ ;  /* 0x00000008040c72a5 */ /* 0x000fc4000f8e00ff */
[----:B------:R-:W-:Y:S01]  /*1400*/  UIMAD UR45, UR21, UR45, UR22 ;  /* 0x0000002d152d72a4 */ /* 0x000fe2000f8e0216 */
[----:B------:R-:W-:Y:S02]  /*1410*/  UMOV UR10, UR11 ;  /* 0x0000000b000a7c82 */ /* 0x000fe40008000000 */
[----:B------:R-:W-:Y:S02]  /*1420*/  @UP2 USHF.R.U32.HI UR7, URZ, UR9, UR10 ;  /* 0x00000009ff072299 */ /* 0x000fe4000801160a */
[----:B------:R-:W-:Y:S02]  /*1430*/  UIMAD UR10, UR6, UR19, URZ ;  /* 0x00000013060a72a4 */ /* 0x000fe4000f8e02ff */
[----:B------:R-:W-:-:S04]  /*1440*/  UIMAD UR7, UR7, UR19, URZ ;  /* 0x00000013070772a4 */ /* 0x000fc8000f8e02ff */
[----:B------:R-:W-:-:S03]  /*1450*/  UISETP.GE.AND UP0, UPT, UR4, UR7, UPT ;  /* 0x000000070400728c */ /* 0x000fc6000bf06270 */
[----:B------:R-:W-:Y:S01]  /*1460*/  UMOV UR7, UR13 ;  /* 0x0000000d00077c82 */ /* 0x000fe20008000000 */
[----:B------:R-:W-:Y:S02]  /*1470*/  UISETP.GE.OR UP0, UPT, UR5, UR10, UP0 ;  /* 0x0000000a0500728c */ /* 0x000fe40008706670 */
[----:B------:R-:W-:Y:S02]  /*1480*/  UIMAD.WIDE.U32 UR10, UR5, UR8, URZ ;  /* 0x00000008050a72a5 */ /* 0x000fe4000f8e00ff */
[----:B------:R-:W-:Y:S02]  /*1490*/  USHF.R.U32.HI UR7, URZ, UR9, UR7 ;  /* 0x00000009ff077299 */ /* 0x000fe40008011607 */
[----:B------:R-:W-:Y:S02]  /*14a0*/  UIADD3 UR10, UPT, UPT, -UR4, URZ, URZ ;  /* 0x000000ff040a7290 */ /* 0x000fe4000fffe1ff */
[----:B------:R-:W-:Y:S02]  /*14b0*/  USEL UR7, UR4, UR7, !UP2 ;  /* 0x0000000704077287 */ /* 0x000fe4000d000000 */
[----:B------:R-:W-:Y:S01]  /*14c0*/  UIMAD UR10, UR14, UR10, UR20 ;  /* 0x0000000a0e0a72a4 */ /* 0x000fe2000f8e0214 */
[----:B------:R-:W-:-:S02]  /*14d0*/  @!UP0 UMOV UR8, UR11 ;  /* 0x0000000b00088c82 */ /* 0x000fc40008000000 */
[----:B------:R-:W-:Y:S02]  /*14e0*/  @!UP0 USHF.R.U32.HI UR8, URZ, UR9, UR8 ;  /* 0x00000009ff088299 */ /* 0x000fe40008011608 */
[----:B------:R-:W-:Y:S02]  /*14f0*/  UIADD3 UR9, UPT, UPT, -UR7, URZ, URZ ;  /* 0x000000ff07097290 */ /* 0x000fe4000fffe1ff */
[----:B------:R-:W-:Y:S02]  /*1500*/  @!UP0 USEL UR8, UR5, UR8, !UP2 ;  /* 0x0000000805088287 */ /* 0x000fe4000d000000 */
[----:B------:R-:W-:Y:S02]  /*1510*/  UIMAD UR9, UR19, UR9, UR4 ;  /* 0x00000009130972a4 */ /* 0x000fe4000f8e0204 */
[----:B------:R-:W-:Y:S02]  /*1520*/  @!UP0 UIADD3 UR7, UPT, UPT, UR7, -UR8, URZ ;  /* 0x8000000807078290 */ /* 0x000fe4000fffe0ff */
[----:B------:R-:W-:-:S02]  /*1530*/  @!UP0 UIMAD UR6, UR9, UR6, UR8 ;  /* 0x00000006090682a4 */ /* 0x000fc4000f8e0208 */
[----:B------:R-:W-:-:S04]  /*1540*/  @!UP0 UIMAD UR4, UR7, UR19, UR5 ;  /* 0x00000013070482a4 */ /* 0x000fc8000f8e0205 */
[----:B------:R-:W-:Y:S01]  /*1550*/  UIMAD UR20, UR4, UR14, UR10 ;  /* 0x0000000e041472a4 */ /* 0x000fe2000f8e020a */
[----:B------:R-:W-:Y:S02]  /*1560*/  @!UP0 UMOV UR5, UR6 ;  /* 0x0000000600058c82 */ /* 0x000fe40008000000 */
[----:B------:R-:W-:-:S12]  /*1570*/  UIMAD UR45, UR5, UR21, UR45 ;  /* 0x00000015052d72a4 */ /* 0x000fd8000f8e022d */
.L_x_18:
[----:B------:R-:W-:-:S09]  /*1580*/  UISETP.NE.AND UP0, UPT, UR24, 0x1, UPT ;  /* 0x000000011800788c */ /* 0x000fd2000bf05270 */
[----:B------:R-:W-:Y:S05]  /*1590*/  BRA.U UP0, `(.L_x_19) ;  /* 0x0000000100407547 */ /* 0x000fea000b800000 */
[----:B------:R-:W2:Y:S01]  /*15a0*/  LDCU.128 UR8, c[0x0][0xb10] ;  /* 0x00016200ff0877ac */ /* 0x000ea20008000c00 */
[----:B------:R-:W3:Y:S01]  /*15b0*/  LDCU UR12, c[0x0][0xb0c] ;  /* 0x00016180ff0c77ac */ /* 0x000ee20008000800 */
[----:B------:R-:W4:Y:S01]  /*15c0*/  LDCU UR13, c[0x0][0xb20] ;  /* 0x00016400ff0d77ac */ /* 0x000f220008000800 */
[----:B--2---:R-:W-:Y:S02]  /*15d0*/  UIMAD.WIDE.U32 UR4, UR45, UR8, URZ ;  /* 0x000000082d0472a5 */ /* 0x004fe4000f8e00ff */
[----:B------:R-:W-:Y:S02]  /*15e0*/  UIMAD.WIDE.U32 UR6, UR20, UR11, URZ ;  /* 0x0000000b140672a5 */ /* 0x000fe4000f8e00ff */
[----:B---3--:R-:W-:Y:S02]  /*15f0*/  UISETP.NE.AND UP0, UPT, UR12, 0x1, UPT ;  /* 0x000000010c00788c */ /* 0x008fe4000bf05270 */
[----:B------:R-:W-:-:S03]  /*1600*/  USHF.R.U32.HI UR5, URZ, UR9, UR5 ;  /* 0x00000009ff057299 */ /* 0x000fc60008011605 */
[----:B------:R-:W-:Y:S01]  /*1610*/  UMOV UR4, UR7 ;  /* 0x0000000700047c82 */ /* 0x000fe20008000000 */
[----:B------:R-:W-:Y:S02]  /*1620*/  USEL UR5, UR45, UR5, !UP0 ;  /* 0x000000052d057287 */ /* 0x000fe4000c000000 */
[----:B------:R-:W-:Y:S02]  /*1630*/  UISETP.NE.AND UP0, UPT, UR10, 0x1, UPT ;  /* 0x000000010a00788c */ /* 0x000fe4000bf05270 */
[----:B----4-:R-:W-:-:S04]  /*1640*/  USHF.R.U32.HI UR4, URZ, UR13, UR4 ;  /* 0x0000000dff047299 */ /* 0x010fc80008011604 */
[----:B------:R-:W-:-:S04]  /*1650*/  USEL UR4, UR20, UR4, !UP0 ;  /* 0x0000000414047287 */ /* 0x000fc8000c000000 */
[----:B------:R-:W-:Y:S02]  /*1660*/  UIADD3 UR6, UPT, UPT, -UR4, UR5, URZ ;  /* 0x0000000504067290 */ /* 0x000fe4000fffe1ff */
[----:B------:R-:W-:Y:S02]  /*1670*/  UIADD3 UR4, UPT, UPT, UR4, -UR5, URZ ;  /* 0x8000000504047290 */ /* 0x000fe4000fffe0ff */
[----:B------:R-:W-:Y:S02]  /*1680*/  UIMAD UR20, UR6, UR10, UR20 ;  /* 0x0000000a061472a4 */ /* 0x000fe4000f8e0214 */
[----:B------:R-:W-:-:S12]  /*1690*/  UIMAD UR45, UR4, UR12, UR45 ;  /* 0x0000000c042d72a4 */ /* 0x000fd8000f8e022d */
.L_x_19:
[----:B------:R-:W-:Y:S05]  /*16a0*/  BRA.U !UP6, `(.L_x_20) ;  /* 0x000000010e0c7547 */ /* 0x000fea000b800000 */
[----:B------:R-:W-:Y:S01]  /*16b0*/  UCGABAR_WAIT ;  /* 0x0000000000007dc7 */ /* 0x000fe20008000000 */
[----:B------:R-:W-:Y:S01]  /*16c0*/  CCTL.IVALL ;  /* 0x00000000ff00798f */ /* 0x000fe20002000000 */
[----:B------:R-:W-:Y:S05]  /*16d0*/  BRA `(.L_x_21) ;  /* 0x0000000000047947 */ /* 0x000fea0003800000 */
.L_x_20:
[----:B------:R-:W-:Y:S06]  /*16e0*/  BAR.SYNC.DEFER_BLOCKING 0x0 ;  /* 0x0000000000007b1d */ /* 0x000fec0000010000 */
.L_x_21:
[----:B------:R-:W-:Y:S05]  /*16f0*/  BRA.U UP5, `(.L_x_22) ;  /* 0x0000001d053c7547 */ /* 0x000fea000b800000 */
[----:B------:R-:W2:Y:S01]  /*1700*/  LDCU UR5, c[0x0][0x388] ;  /* 0x00007100ff0577ac */ /* 0x000ea20008000800 */
[----:B------:R-:W-:Y:S01]  /*1710*/  PLOP3.LUT P1, PT, PT, PT, UP3, 0x80, 0x8 ;  /* 0x000000000008781c */ /* 0x000fe20003f2f038 */
[----:B------:R-:W-:Y:S01]  /*1720*/  IMAD.MOV.U32 R2, RZ, RZ, RZ ;  /* 0x000000ffff027224 */ /* 0x000fe200078e00ff */
[----:B------:R-:W-:Y:S01]  /*1730*/  ISETP.EQ.OR P2, PT, R3, RZ, P3 ;  /* 0x000000ff0300720c */ /* 0x000fe20001f42670 */
[----:B------:R-:W3:Y:S01]  /*1740*/  LDCU UR6, c[0x0][0x38c] ;  /* 0x00007180ff0677ac */ /* 0x000ee20008000800 */
[----:B------:R-:W-:Y:S01]  /*1750*/  PLOP3.LUT P1, PT, P1, PT, PT, 0x8, 0x80 ;  /* 0x000000000080781c */ /* 0x000fe20000f2e170 */
[----:B------:R-:W4:Y:S01]  /*1760*/  LDCU UR50, c[0x0][0x390] ;  /* 0x00007200ff3277ac */ /* 0x000f220008000800 */
[----:B------:R-:W-:Y:S01]  /*1770*/  UISETP.NE.AND UP1, UPT, UR18, URZ, UPT ;  /* 0x000000ff1200728c */ /* 0x000fe2000bf25270 */
[----:B------:R-:W1:Y:S01]  /*1780*/  LDCU UR49, c[0x0][0x370] ;  /* 0x00006e00ff3177ac */ /* 0x000e620008000800 */
[----:B--2---:R-:W-:Y:S01]  /*1790*/  UIADD3 UR5, UPT, UPT, UR5, 0x3f, URZ ;  /* 0x0000003f05057890 */ /* 0x004fe2000fffe0ff */
[----:B------:R-:W2:Y:S03]  /*17a0*/  LDCU.64 UR36, c[0x0][0x348] ;  /* 0x00006900ff2477ac */ /* 0x000ea60008000a00 */
[----:B------:R-:W-:Y:S01]  /*17b0*/  USHF.R.S32.HI UR4, URZ, 0x1f, UR5 ;  /* 0x0000001fff047899 */ /* 0x000fe20008011405 */
[----:B------:R-:W2:Y:S03]  /*17c0*/  LDCU UR47, c[0x0][0x374] ;  /* 0x00006e80ff2f77ac */ /* 0x000ea60008000800 */
[----:B------:R-:W-:-:S02]  /*17d0*/  ULEA.HI UR4, UR4, UR5, URZ, 0x6 ;  /* 0x0000000504047291 */ /* 0x000fc4000f8f30ff */
[----:B------:R-:W-:Y:S02]  /*17e0*/  USHF.L.U32 UR5, UR22, 0x6, URZ ;  /* 0x0000000616057899 */ /* 0x000fe400080006ff */
[----:B------:R-:W-:Y:S02]  /*17f0*/  USHF.R.S32.HI UR4, URZ, 0x6, UR4 ;  /* 0x00000006ff047899 */ /* 0x000fe40008011404 */
[----:B-1----:R-:W-:Y:S02]  /*1800*/  ULOP3.LUT UR48, UR5, 0x40, URZ, 0xc0, !UPT ;  /* 0x0000004005307892 */ /* 0x002fe4000f8ec0ff */
[----:B---3--:R-:W-:Y:S02]  /*1810*/  UIMAD UR4, UR4, UR6, URZ ;  /* 0x00000006040472a4 */ /* 0x008fe4000f8e02ff */
[----:B------:R-:W-:Y:S02]  /*1820*/  USEL UR33, UR67, 0x2, UP1 ;  /* 0x0000000243217887 */ /* 0x000fe40008800000 */
[----:B----4-:R-:W-:Y:S01]  /*1830*/  UIMAD UR50, UR4, UR50, URZ ;  /* 0x00000032043272a4 */ /* 0x010fe2000f8e02ff */
[----:B------:R-:W-:Y:S01]  /*1840*/  UMOV UR23, 0x1 ;  /* 0x0000000100177882 */ /* 0x000fe20000000000 */
[----:B------:R-:W-:-:S02]  /*1850*/  UMOV UR25, URZ ;  /* 0x000000ff00197c82 */ /* 0x000fc40008000000 */
[----:B------:R-:W-:Y:S02]  /*1860*/  UISETP.NE.AND UP2, UPT, UR50, URZ, UPT ;  /* 0x000000ff3200728c */ /* 0x000fe4000bf45270 */
[----:B------:R-:W-:Y:S01]  /*1870*/  UISETP.LT.U32.AND UP0, UPT, UR50, 0xd, UPT ;  /* 0x0000000d3200788c */ /* 0x000fe2000bf01070 */
[----:B------:R-:W-:Y:S01]  /*1880*/  UMOV UR30, URZ ;  /* 0x000000ff001e7c82 */ /* 0x000fe20008000000 */
[----:B------:R-:W-:Y:S02]  /*1890*/  UMOV UR34, URZ ;  /* 0x000000ff00227c82 */ /* 0x000fe40008000000 */
[----:B------:R-:W-:-:S04]  /*18a0*/  USEL UR4, UR50, 0xd, UP0 ;  /* 0x0000000d32047887 */ /* 0x000fc80008000000 */
[----:B------:R-:W-:Y:S02]  /*18b0*/  UIADD3 UR5, UPT, UPT, UR4, -0x1, URZ ;  /* 0xffffffff04057890 */ /* 0x000fe4000fffe0ff */
[----:B------:R-:W-:Y:S02]  /*18c0*/  @!UP2 UIADD3 UR5, UPT, UPT, UR4, URZ, URZ ;  /* 0x000000ff0405a290 */ /* 0x000fe4000fffe0ff */
[----:B------:R-:W-:Y:S02]  /*18d0*/  UIADD3 UR46, UPT, UPT, UR50, -UR4, URZ ;  /* 0x80000004322e7290 */ /* 0x000fe4000fffe0ff */
[----:B--2---:R-:W-:-:S12]  /*18e0*/  UIADD3 UR51, UPT, UPT, UR5, 0x1, URZ ;  /* 0x0000000105337890 */ /* 0x004fd8000fffe0ff */
.L_x_40:
[----:B------:R-:W1:Y:S01]  /*18f0*/  S2UR UR31, SR_CgaCtaId ;  /* 0x00000000001f79c3 */ /* 0x000e620000008800 */
[----:B------:R-:W-:Y:S01]  /*1900*/  UMOV UR4, 0x400 ;  /* 0x0000040000047882 */ /* 0x000fe20000000000 */
[----:B------:R-:W-:Y:S01]  /*1910*/  MOV R0, UR23 ;  /* 0x0000001700007c02 */ /* 0x000fe20008000f00 */
[----:B------:R-:W-:Y:S02]  /*1920*/  UISETP.NE.AND UP0, UPT, UR50, URZ, UPT ;  /* 0x000000ff3200728c */ /* 0x000fe4000bf05270 */
[----:B------:R-:W-:Y:S01]  /*1930*/  ULEA UR19, UR20, UR48, 0x7 ;  /* 0x0000003014137291 */ /* 0x000fe2000f8e38ff */
[----:B------:R-:W-:Y:S01]  /*1940*/  SHF.L.U32 R0, R0, 0x1f, RZ ;  /* 0x0000001f00007819 */ /* 0x000fe200000006ff */
[----:B------:R-:W-:Y:S01]  /*1950*/  UMOV UR24, URZ ;  /* 0x000000ff00187c82 */ /* 0x000fe20008000000 */
[----:B------:R-:W-:Y:S01]  /*1960*/  UMOV UR21, URZ ;  /* 0x000000ff00157c82 */ /* 0x000fe20008000000 */
[----:B------:R-:W-:Y:S01]  /*1970*/  UMOV UR20, URZ ;  /* 0x000000ff00147c82 */ /* 0x000fe20008000000 */
[----:B-1----:R-:W-:-:S04]  /*1980*/  ULEA UR31, UR31, UR4, 0x18 ;  /* 0x000000041f1f7291 */ /* 0x002fc8000f8ec0ff */
[----:B------:R-:W-:-:S09]  /*1990*/  ULEA UR4, UR25, UR31, 0x3 ;  /* 0x0000001f19047291 */ /* 0x000fd2000f8e18ff */
[----:B------:R1:W2:Y:S01]  /*19a0*/  SYNCS.PHASECHK.TRANS64.TRYWAIT P0, [UR4+0x68], R0 ;  /* 0x00006800ff0075a7 */ /* 0x0002a20008001104 */
[----:B------:R-:W-:-:S04]  /*19b0*/  ULEA.HI UR4, UR45, UR45, URZ, 0x1 ;  /* 0x0000002d2d047291 */ /* 0x000fc8000f8f08ff */
[----:B------:R-:W-:-:S04]  /*19c0*/  USHF.L.U32 UR4, UR4, 0x6, URZ ;  /* 0x0000000604047899 */ /* 0x000fc800080006ff */
[----:B------:R-:W-:Y:S01]  /*19d0*/  ULOP3.LUT UR35, UR48, 0xffffff80, UR4, 0xf8, !UPT ;  /* 0xffffff8030237892 */ /* 0x000fe2000f8ef804 */
[----:B------:R-:W-:Y:S11]  /*19e0*/  BRA.U !UP0, `(.L_x_23) ;  /* 0x00000005085c7547 */ /* 0x000ff6000b800000 */
[----:B------:R-:W3:Y:S01]  /*19f0*/  LDCU.128 UR8, c[0x0][0x480] ;  /* 0x00009000ff0877ac */ /* 0x000ee20008000c00 */
[----:B------:R-:W4:Y:S01]  /*1a00*/  LDCU.64 UR12, c[0x0][0x490] ;  /* 0x00009200ff0c77ac */ /* 0x000f220008000a00 */
[----:B------:R-:W1:Y:S01]  /*1a10*/  LDCU.64 UR20, c[0x0][0x4b0] ;  /* 0x00009600ff1477ac */ /* 0x000e620008000a00 */
[----:B------:R-:W1:Y:S01]  /*1a20*/  LDCU.64 UR16, c[0x0][0x4d0] ;  /* 0x00009a00ff1077ac */ /* 0x000e620008000a00 */
[----:B------:R-:W1:Y:S01]  /*1a30*/  LDCU UR43, c[0x0][0x390] ;  /* 0x00007200ff2b77ac */ /* 0x000e620008000800 */
[----:B---3--:R-:W-:Y:S02]  /*1a40*/  UIMAD.WIDE.U32 UR4, UR35, UR9, URZ ;  /* 0x00000009230472a5 */ /* 0x008fe4000f8e00ff */
[----:B------:R-:W-:Y:S01]  /*1a50*/  UISETP.NE.AND UP0, UPT, UR8, 0x1, UPT ;  /* 0x000000010800788c */ /* 0x000fe2000bf05270 */
[----:B------:R-:W3:Y:S04]  /*1a60*/  LDCU UR44, c[0x0][0x38c] ;  /* 0x00007180ff2c77ac */ /* 0x000ee80008000800 */
[----:B------:R-:W-:Y:S01]  /*1a70*/  UMOV UR4, UR5 ;  /* 0x0000000500047c82 */ /* 0x000fe20008000000 */
[----:B------:R-:W1:Y:S01]  /*1a80*/  LDCU.64 UR14, c[0x0][0x4b8] ;  /* 0x00009700ff0e77ac */ /* 0x000e620008000a00 */
[----:B------:R-:W-:-:S02]  /*1a90*/  USHF.R.U32.HI UR6, URZ, UR10, UR4 ;  /* 0x0000000aff067299 */ /* 0x000fc40008011604 */
[----:B------:R-:W-:Y:S02]  /*1aa0*/  UIADD3 UR34, UPT, UPT, UR51, UR30, URZ ;  /* 0x0000001e33227290 */ /* 0x000fe4000fffe0ff */
[----:B------:R-:W-:Y:S02]  /*1ab0*/  USEL UR6, UR35, UR6, !UP0 ;  /* 0x0000000623067287 */ /* 0x000fe4000c000000 */
[----:B------:R-:W-:Y:S02]  /*1ac0*/  UISETP.NE.AND UP0, UPT, UR11, 0x1, UPT ;  /* 0x000000010b00788c */ /* 0x000fe4000bf05270 */
[----:B----4-:R-:W-:Y:S02]  /*1ad0*/  UIMAD.WIDE.U32 UR4, UR6, UR12, URZ ;  /* 0x0000000c060472a5 */ /* 0x010fe4000f8e00ff */
[----:B------:R-:W-:Y:S01]  /*1ae0*/  UIADD3 UR7, UPT, UPT, -UR6, URZ, URZ ;  /* 0x000000ff06077290 */ /* 0x000fe2000fffe1ff */
[----:B------:R-:W-:-:S03]  /*1af0*/  UMOV UR24, URZ ;  /* 0x000000ff00187c82 */ /* 0x000fc60008000000 */
[----:B------:R-:W-:Y:S01]  /*1b00*/  UIMAD UR7, UR8, UR7, UR35 ;  /* 0x00000007080772a4 */ /* 0x000fe2000f8e0223 */
[----:B------:R-:W-:Y:S02]  /*1b10*/  UMOV UR4, UR5 ;  /* 0x0000000500047c82 */ /* 0x000fe40008000000 */
[----:B------:R-:W-:Y:S02]  /*1b20*/  USHF.R.U32.HI UR13, URZ, UR13, UR4 ;  /* 0x0000000dff0d7299 */ /* 0x000fe40008011604 */
[----:B------:R-:W4:Y:S02]  /*1b30*/  LDCU.64 UR4, c[0x0][0x4d8] ;  /* 0x00009b00ff0477ac */ /* 0x000f240008000a00 */
[----:B------:R-:W-:-:S04]  /*1b40*/  USEL UR13, UR6, UR13, !UP0 ;  /* 0x0000000d060d7287 */ /* 0x000fc8000c000000 */
[----:B------:R-:W-:-:S04]  /*1b50*/  UIADD3 UR12, UPT, UPT, -UR13, URZ, URZ ;  /* 0x000000ff0d0c7290 */ /* 0x000fc8000fffe1ff */
[----:B------:R-:W-:Y:S02]  /*1b60*/  UIMAD UR12, UR11, UR12, UR6 ;  /* 0x0000000c0b0c72a4 */ /* 0x000fe4000f8e0206 */
[----:B-1----:R-:W-:Y:S02]  /*1b70*/  UIMAD UR11, UR7, UR20, UR16 ;  /* 0x00000014070b72a4 */ /* 0x002fe4000f8e0210 */
[----:B------:R-:W-:Y:S01]  /*1b80*/  UIMAD UR12, UR12, UR21, UR17 ;  /* 0x000000150c0c72a4 */ /* 0x000fe2000f8e0211 */
[----:B------:R-:W-:Y:S01]  /*1b90*/  UMOV UR6, UR25 ;  /* 0x0000001900067c82 */ /* 0x000fe20008000000 */
[----:B------:R-:W-:Y:S01]  /*1ba0*/  UMOV UR20, URZ ;  /* 0x000000ff00147c82 */ /* 0x000fe20008000000 */
[----:B---3--:R-:W-:-:S09]  /*1bb0*/  UMOV UR21, URZ ;  /* 0x000000ff00157c82 */ /* 0x008fd20008000000 */
.L_x_29:
[----:B------:R-:W-:Y:S01]  /*1bc0*/  @!P3 MOV R3, 0x8000 ;  /* 0x000080000003b802 */ /* 0x000fe20000000f00 */
[----:B------:R-:W-:Y:S01]  /*1bd0*/  ULEA UR9, UR6, UR31, 0x3 ;  /* 0x0000001f06097291 */ /* 0x000fe2000f8e18ff */
[----:B-12---:R-:W-:Y:S11]  /*1be0*/  @P0 BRA `(.L_x_24) ;  /* 0x0000000000100947 */ /* 0x006ff60003800000 */
[----:B------:R-:W-:Y:S04]  /*1bf0*/  MOV R4, UR23 ;  /* 0x0000001700047c02 */ /* 0x000fe80008000f00 */
[----:B------:R-:W-:Y:S04]  /*1c00*/  SHF.L.U32 R4, R4, 0x1f, RZ ;  /* 0x0000001f04047819 */ /* 0x000fe800000006ff */
[----:B------:R-:W1:Y:S02]  /*1c10*/  SYNCS.PHASECHK.TRANS64.TRYWAIT P0, [UR9+0x68], R4 ;  /* 0x00006804ff0075a7 */ /* 0x000e640008001109 */
[----:B-1----:R-:W-:Y:S05]  /*1c20*/  @!P0 BRA `(.L_x_25) ;  /* 0x0000007800b48947 */ /* 0x002fea0003800000 */
.L_x_24:
[----:B------:R2:W-:Y:S01]  /*1c30*/  @!P3 SYNCS.ARRIVE.TRANS64 RZ, [UR9], R3 ;  /* 0x00000003ffffb9a7 */ /* 0x0005e20008000009 */
[----:B------:R-:W-:Y:S04]  /*1c40*/  ULOP3.LUT UR7, UR33, 0x2, URZ, 0xfc, !UPT ;  /* 0x0000000221077892 */ /* 0x000fe8000f8efcff */
[----:B------:R-:W-:Y:S09]  /*1c50*/  UISETP.NE.AND UP0, UPT, UR7, 0x2, UPT ;  /* 0x000000020700788c */ /* 0x000ff2000bf05270 */
[----:B------:R-:W-:Y:S05]  /*1c60*/  BRA.U UP0, `(.L_x_26) ;  /* 0x0000000100047547 */ /* 0x000fea000b800000 */
[----:B----4-:R-:W-:Y:S05]  /*1c70*/  BPT.TRAP 0x1 ;  /* 0x000000040000795c */ /* 0x010fea0000300000 */
.L_x_26:
[----:B------:R-:W-:Y:S04]  /*1c80*/  BSSY.RECONVERGENT B0, `(.L_x_27) ;  /* 0x0000003000007945 */ /* 0x000fe80003800200 */
[----:B------:R-:W-:Y:S05]  /*1c90*/  @P2 BRA `(.L_x_28) ;  /* 0x0000000000042947 */ /* 0x000fea0003800000 */
[----:B----4-:R-:W-:Y:S05]  /*1ca0*/  BPT.TRAP 0x1 ;  /* 0x000000040000795c */ /* 0x010fea0000300000 */
.L_x_28:
[----:B----4-:R-:W-:Y:S05]  /*1cb0*/  BSYNC.RECONVERGENT B0 ;  /* 0x0000000000007941 */ /* 0x010fea0003800200 */
.L_x_27:
[----:B------:R-:W-:Y:S02]  /*1cc0*/  UIADD3 UR7, UPT, UPT, UR6, 0x1, URZ ;  /* 0x0000000106077890 */ /* 0x000fe4000fffe0ff */
[----:B------:R-:W-:Y:S02]  /*1cd0*/  ULEA UR16, UR6, UR31, 0xd ;  /* 0x0000001f06107291 */ /* 0x000fe4000f8e68ff */
[----:B------:R-:W-:Y:S02]  /*1ce0*/  UISETP.NE.AND UP0, UPT, UR7, 0xd, UPT ;  /* 0x0000000d0700788c */ /* 0x000fe4000bf05270 */
[----:B------:R-:W-:Y:S02]  /*1cf0*/  UIADD3 UR28, UP1, UPT, UR36, 0x80, URZ ;  /* 0x00000080241c7890 */ /* 0x000fe4000ff3e0ff */
[----:B------:R-:W-:Y:S02]  /*1d00*/  USEL UR8, URZ, 0x1, UP0 ;  /* 0x00000001ff087887 */ /* 0x000fe40008000000 */
[----:B------:R-:W-:Y:S02]  /*1d10*/  USEL UR25, UR7, URZ, UP0 ;  /* 0x000000ff07197287 */ /* 0x000fe40008000000 */
[----:B------:R-:W-:Y:S02]  /*1d20*/  ULOP3.LUT UR23, UR23, UR8, URZ, 0x3c, !UPT ;  /* 0x0000000817177292 */ /* 0x000fe4000f8e3cff */
[----:B------:R-:W-:Y:S02]  /*1d30*/  ULEA UR7, UR25, UR31, 0x3 ;  /* 0x0000001f19077291 */ /* 0x000fe4000f8e18ff */
[----:B------:R-:W-:Y:S02]  /*1d40*/  ULOP3.LUT UR9, UR9, 0xfefffff8, URZ, 0xc0, !UPT ;  /* 0xfefffff809097892 */ /* 0x000fe4000f8ec0ff */
[----:B------:R-:W-:Y:S01]  /*1d50*/  USHF.L.U32 UR10, UR24, 0x6, URZ ;  /* 0x00000006180a7899 */ /* 0x000fe200080006ff */
[----:B-1----:R-:W-:Y:S01]  /*1d60*/  MOV R0, UR23 ;  /* 0x0000001700007c02 */ /* 0x002fe20008000f00 */
[----:B------:R-:W-:Y:S02]  /*1d70*/  UIADD3.X UR29, UPT, UPT, URZ, UR37, URZ, UP1, !UPT ;  /* 0x00000025ff1d7290 */ /* 0x000fe40008ffe4ff */
[----:B------:R-:W-:Y:S01]  /*1d80*/  UIADD3 UR8, UPT, UPT, UR16, 0x4300, URZ ;  /* 0x0000430010087890 */ /* 0x000fe2000fffe0ff */
[----:B------:R-:W-:Y:S01]  /*1d90*/  SHF.L.U32 R0, R0, 0x1f, RZ ;  /* 0x0000001f00007819 */ /* 0x000fe200000006ff */
[----:B------:R-:W-:Y:S02]  /*1da0*/  UIADD3 UR26, UP0, UPT, UR36, 0x180, URZ ;  /* 0x00000180241a7890 */ /* 0x000fe4000ff1e0ff */
[----:B------:R-:W-:Y:S01]  /*1db0*/  UIADD3 UR16, UPT, UPT, UR16, 0x1e300, URZ ;  /* 0x0001e30010107890 */ /* 0x000fe2000fffe0ff */
[----:B------:R3:W1:Y:S01]  /*1dc0*/  SYNCS.PHASECHK.TRANS64.TRYWAIT P0, [UR7+0x68], R0 ;  /* 0x00006800ff0075a7 */ /* 0x0006620008001107 */
[----:B------:R-:W-:Y:S02]  /*1dd0*/  UIMAD UR7, UR20, UR14, UR4 ;  /* 0x0000000e140772a4 */ /* 0x000fe4000f8e0204 */
[----:B------:R-:W-:Y:S02]  /*1de0*/  UIMAD UR6, UR21, UR15, UR5 ;  /* 0x0000000f150672a4 */ /* 0x000fe4000f8e0205 */
[----:B------:R-:W-:Y:S02]  /*1df0*/  UIADD3.X UR27, UPT, UPT, URZ, UR37, URZ, UP0, !UPT ;  /* 0x00000025ff1b7290 */ /* 0x000fe400087fe4ff */
[----:B------:R-:W-:Y:S02]  /*1e00*/  UPRMT UR6, UR7, 0x40, UR6 ;  /* 0x0000004007067896 */ /* 0x000fe40008000006 */
[----:B------:R-:W-:Y:S02]  /*1e10*/  UIADD3 UR32, UPT, UPT, UR20, 0x1, URZ ;  /* 0x0000000114207890 */ /* 0x000fe4000fffe0ff */
[----:B------:R-:W-:Y:S02]  /*1e20*/  UPRMT UR6, UR6, 0x5410, URZ ;  /* 0x0000541006067896 */ /* 0x000fe400080000ff */
[----:B------:R-:W-:Y:S02]  /*1e30*/  UISETP.NE.AND UP2, UPT, UR32, UR44, UPT ;  /* 0x0000002c2000728c */ /* 0x000fe4000bf45270 */
[----:B------:R-:W-:Y:S02]  /*1e40*/  UIADD3 UR22, UPT, UPT, UR21, 0x1, URZ ;  /* 0x0000000115167890 */ /* 0x000fe4000fffe0ff */
[----:B------:R-:W-:Y:S02]  /*1e50*/  UIADD3 UR30, UPT, UPT, UR30, 0x1, URZ ;  /* 0x000000011e1e7890 */ /* 0x000fe4000fffe0ff */
[----:B------:R-:W-:Y:S01]  /*1e60*/  UIADD3 UR7, UPT, UPT, UR24, 0x1, URZ ;  /* 0x0000000118077890 */ /* 0x000fe2000fffe0ff */
[----:B------:R-:W-:Y:S01]  /*1e70*/  UMOV UR40, 0x0 ;  /* 0x0000000000287882 */ /* 0x000fe20000000000 */
[----:B------:R-:W-:Y:S01]  /*1e80*/  UMOV UR41, 0x10000000 ;  /* 0x1000000000297882 */ /* 0x000fe20000000000 */
[----:B------:R-:W-:Y:S01]  /*1e90*/  UMOV UR17, UR9 ;  /* 0x0000000900117c82 */ /* 0x000fe20008000000 */
[----:B------:R4:W-:Y:S01]  /*1ea0*/  UTMALDG.4D.IM2COL.2CTA [UR8], [UR28], UR6, desc[UR40] ;  /* 0x000028081c0073b4 */ /* 0x0009e20008259006 */
[----:B------:R-:W-:Y:S01]  /*1eb0*/  @UP2 UIADD3 UR22, UPT, UPT, UR21, URZ, URZ ;  /* 0x000000ff15162290 */ /* 0x000fe2000fffe0ff */
[----:B------:R-:W-:Y:S03]  /*1ec0*/  UMOV UR18, UR10 ;  /* 0x0000000a00127c82 */ /* 0x000fe60008000000 */
[----:B------:R-:W-:Y:S01]  /*1ed0*/  UISETP.NE.AND UP0, UPT, UR22, UR43, UPT ;  /* 0x0000002b1600728c */ /* 0x000fe2000bf05270 */
[----:B------:R2:W-:Y:S10]  /*1ee0*/  UTMALDG.4D.2CTA [UR16], [UR26], desc[UR40] ;  /* 0x000028101a0075b4 */ /* 0x0005f40008219000 */
[----:B------:R-:W-:Y:S07]  /*1ef0*/  @UP0 UIADD3 UR7, UPT, UPT, UR24, URZ, URZ ;  /* 0x000000ff18070290 */ /* 0x000fee000fffe0ff */
[----:B------:R-:W-:Y:S01]  /*1f00*/  UMOV UR24, UR7 ;  /* 0x0000000700187c82 */ /* 0x000fe20008000000 */
[----:B----4-:R-:W-:Y:S01]  /*1f10*/  UMOV UR6, UR25 ;  /* 0x0000001900067c82 */ /* 0x010fe20008000000 */
[----:B--2---:R-:W-:Y:S02]  /*1f20*/  USEL UR21, UR22, URZ, UP0 ;  /* 0x000000ff16157287 */ /* 0x004fe40008000000 */
[----:B------:R-:W-:Y:S02]  /*1f30*/  UISETP.NE.AND UP0, UPT, UR30, UR34, UPT ;  /* 0x000000221e00728c */ /* 0x000fe4000bf05270 */
[----:B------:R-:W-:Y:S07]  /*1f40*/  USEL UR20, UR32, URZ, UP2 ;  /* 0x000000ff20147287 */ /* 0x000fee0009000000 */
[----:B---3--:R-:W-:Y:S05]  /*1f50*/  BRA.U UP0, `(.L_x_29) ;  /* 0xfffffffd00187547 */ /* 0x008fea000b83ffff */
.L_x_23:
[----:B------:R-:W-:Y:S01]  /*1f60*/  ULEA UR4, UR25, UR31, 0x3 ;  /* 0x0000001f19047291 */ /* 0x000fe2000f8e18ff */
[----:B-1----:R-:W-:Y:S01]  /*1f70*/  MOV R0, UR23 ;  /* 0x0000001700007c02 */ /* 0x002fe20008000f00 */
[----:B------:R-:W-:Y:S01]  /*1f80*/  @!P1 SYNCS.ARRIVE.TRANS64.A1T0 RZ, [UR31+0x118], RZ ;  /* 0x000118ffffff99a7 */ /* 0x000fe2000810001f */
[----:B------:R-:W-:Y:S02]  /*1f90*/  UISETP.GE.AND UP0, UPT, UR46, 0x1, UPT ;  /* 0x000000012e00788c */ /* 0x000fe4000bf06270 */
[----:B------:R-:W-:-:S04]  /*1fa0*/  SHF.L.U32 R0, R0, 0x1f, RZ ;  /* 0x0000001f00007819 */ /* 0x000fc800000006ff */
[----:B--2---:R1:W2:Y:S03]  /*1fb0*/  SYNCS.PHASECHK.TRANS64.TRYWAIT P0, [UR4+0x68], R0 ;  /* 0x00006800ff0075a7 */ /* 0x0042a60008001104 */
[----:B------:R-:W-:Y:S05]  /*1fc0*/  BRA.U !UP0, `(.L_x_30) ;  /* 0x0000000508587547 */ /* 0x000fea000b800000 */
        /* <DEDUP_REMOVED lines=16> */
[----:B------:R-:W-:-:S03]  /*20d0*/  UMOV UR32, UR46 ;  /* 0x0000002e00207c82 */ /* 0x000fc60008000000 */
        /* <DEDUP_REMOVED lines=9> */
[----:B---3--:R-:W-:-:S11]  /*2170*/  UMOV UR6, UR25 ;  /* 0x0000001900067c82 */ /* 0x008fd60008000000 */
.L_x_36:
[----:B------:R-:W-:Y:S01]  /*2180*/  @!P3 MOV R3, 0x8000 ;  /* 0x000080000003b802 */ /* 0x000fe20000000f00 */
[----:B------:R-:W-:Y:S01]  /*2190*/  ULEA UR9, UR6, UR31, 0x3 ;  /* 0x0000001f06097291 */ /* 0x000fe2000f8e18ff */
[----:B-12---:R-:W-:Y:S11]  /*21a0*/  @P0 BRA `(.L_x_31) ;  /* 0x0000000000100947 */ /* 0x006ff60003800000 */
[----:B------:R-:W-:Y:S04]  /*21b0*/  MOV R4, UR23 ;  /* 0x0000001700047c02 */ /* 0x000fe80008000f00 */
[----:B------:R-:W-:Y:S04]  /*21c0*/  SHF.L.U32 R4, R4, 0x1f, RZ ;  /* 0x0000001f04047819 */ /* 0x000fe800000006ff */
[----:B------:R-:W1:Y:S02]  /*21d0*/  SYNCS.PHASECHK.TRANS64.TRYWAIT P0, [UR9+0x68], R4 ;  /* 0x00006804ff0075a7 */ /* 0x000e640008001109 */
[----:B-1----:R-:W-:Y:S05]  /*21e0*/  @!P0 BRA `(.L_x_32) ;  /* 0x00000074005c8947 */ /* 0x002fea0003800000 */
.L_x_31:
[----:B------:R2:W-:Y:S01]  /*21f0*/  @!P3 SYNCS.ARRIVE.TRANS64 RZ, [UR9], R3 ;  /* 0x00000003ffffb9a7 */ /* 0x0005e20008000009 */
[----:B------:R-:W-:Y:S04]  /*2200*/  ULOP3.LUT UR7, UR33, 0x2, URZ, 0xfc, !UPT ;  /* 0x0000000221077892 */ /* 0x000fe8000f8efcff */
[----:B------:R-:W-:Y:S09]  /*2210*/  UISETP.NE.AND UP0, UPT, UR7, 0x2, UPT ;  /* 0x000000020700788c */ /* 0x000ff2000bf05270 */
[----:B------:R-:W-:Y:S05]  /*2220*/  BRA.U UP0, `(.L_x_33) ;  /* 0x0000000100047547 */ /* 0x000fea000b800000 */
[----:B----4-:R-:W-:Y:S05]  /*2230*/  BPT.TRAP 0x1 ;  /* 0x000000040000795c */ /* 0x010fea0000300000 */
.L_x_33:
[----:B------:R-:W-:Y:S04]  /*2240*/  BSSY.RECONVERGENT B0, `(.L_x_34) ;  /* 0x0000003000007945 */ /* 0x000fe80003800200 */
[----:B------:R-:W-:Y:S05]  /*2250*/  @P2 BRA `(.L_x_35) ;  /* 0x0000000000042947 */ /* 0x000fea0003800000 */
[----:B----4-:R-:W-:Y:S05]  /*2260*/  BPT.TRAP 0x1 ;  /* 0x000000040000795c */ /* 0x010fea0000300000 */
.L_x_35:
[----:B----4-:R-:W-:Y:S05]  /*2270*/  BSYNC.RECONVERGENT B0 ;  /* 0x0000000000007941 */ /* 0x010fea0003800200 */
.L_x_34:
        /* <DEDUP_REMOVED lines=25> */
[----:B------:R-:W-:Y:S01]  /*2410*/  UIADD3 UR7, UPT, UPT, UR24, 0x1, URZ ;  /* 0x0000000118077890 */ /* 0x000fe2000fffe0ff */
[----:B------:R-:W-:Y:S01]  /*2420*/  UMOV UR40, 0x0 ;  /* 0x0000000000287882 */ /* 0x000fe20000000000 */
[----:B------:R-:W-:Y:S01]  /*2430*/  UMOV UR41, 0x10000000 ;  /* 0x1000000000297882 */ /* 0x000fe20000000000 */
[----:B------:R-:W-:Y:S01]  /*2440*/  UMOV UR17, UR9 ;  /* 0x0000000900117c82 */ /* 0x000fe20008000000 */
[----:B------:R4:W-:Y:S01]  /*2450*/  UTMALDG.4D.IM2COL.2CTA [UR8], [UR28], UR6, desc[UR40] ;  /* 0x000028081c0073b4 */ /* 0x0009e20008259006 */
[----:B------:R-:W-:Y:S02]  /*2460*/  UMOV UR18, UR10 ;  /* 0x0000000a00127c82 */ /* 0x000fe40008000000 */
[----:B------:R-:W-:Y:S04]  /*2470*/  @UP2 UIADD3 UR22, UPT, UPT, UR21, URZ, URZ ;  /* 0x000000ff15162290 */ /* 0x000fe8000fffe0ff */
[----:B------:R-:W-:Y:S01]  /*2480*/  UISETP.NE.AND UP0, UPT, UR22, UR43, UPT ;  /* 0x0000002b1600728c */ /* 0x000fe2000bf05270 */
[----:B------:R2:W-:Y:S10]  /*2490*/  UTMALDG.4D.2CTA [UR16], [UR26], desc[UR40] ;  /* 0x000028101a0075b4 */ /* 0x0005f40008219000 */
[----:B------:R-:W-:Y:S07]  /*24a0*/  @UP0 UIADD3 UR7, UPT, UPT, UR24, URZ, URZ ;  /* 0x000000ff18070290 */ /* 0x000fee000fffe0ff */
[----:B------:R-:W-:Y:S01]  /*24b0*/  UMOV UR24, UR7 ;  /* 0x0000000700187c82 */ /* 0x000fe20008000000 */
[----:B----4-:R-:W-:Y:S02]  /*24c0*/  UIADD3 UR6, UPT, UPT, UR32, -0x1, URZ ;  /* 0xffffffff20067890 */ /* 0x010fe4000fffe0ff */
[----:B--2---:R-:W-:Y:S02]  /*24d0*/  USEL UR21, UR22, URZ, UP0 ;  /* 0x000000ff16157287 */ /* 0x004fe40008000000 */
[----:B------:R-:W-:Y:S02]  /*24e0*/  UISETP.GT.U32.AND UP0, UPT, UR32, 0x1, UPT ;  /* 0x000000012000788c */ /* 0x000fe4000bf04070 */
[----:B------:R-:W-:Y:S01]  /*24f0*/  USEL UR20, UR30, URZ, UP2 ;  /* 0x000000ff1e147287 */ /* 0x000fe20009000000 */
[----:B------:R-:W-:Y:S01]  /*2500*/  UMOV UR32, UR6 ;  /* 0x0000000600207c82 */ /* 0x000fe20008000000 */
[----:B------:R-:W-:Y:S05]  /*2510*/  UMOV UR6, UR25 ;  /* 0x0000001900067c82 */ /* 0x000fea0008000000 */
[----:B---3--:R-:W-:Y:S05]  /*2520*/  BRA.U UP0, `(.L_x_36) ;  /* 0xfffffffd00147547 */ /* 0x008fea000b83ffff */
.L_x_30:
[----:B------:R-:W-:Y:S01]  /*2530*/  SHF.L.U32 R3, R2, 0x1f, RZ ;  /* 0x0000001f02037819 */ /* 0x000fe200000006ff */
[----:B------:R-:W-:-:S03]  /*2540*/  NOP ;  /* 0x0000000000007918 */ /* 0x000fc60000000000 */
[----:B-12---:R-:W1:Y:S02]  /*2550*/  SYNCS.PHASECHK.TRANS64.TRYWAIT P0, [UR31+0x120], R3 ;  /* 0x00012003ff0075a7 */ /* 0x006e64000800111f */
[----:B-1----:R-:W-:Y:S05]  /*2560*/  @!P0 BRA `(.L_x_37) ;  /* 0x0000007000948947 */ /* 0x002fea0003800000 */
.L_x_155:
[----:B------:R-:W2:Y:S01]  /*2570*/  LDS.128 R4, [UR31+0x160] ;  /* 0x0001601fff047984 */ /* 0x000ea20008000c00 */
[----:B------:R-:W-:Y:S02]  /*2580*/  UIADD3 UR4, UPT, UPT, UR31, 0x128, URZ ;  /* 0x000001281f047890 */ /* 0x000fe4000fffe0ff */
[----:B------:R-:W-:Y:S01]  /*2590*/  UISETP.GE.AND UP0, UPT, UR39, 0x1, UPT ;  /* 0x000000012700788c */ /* 0x000fe2000bf06270 */
[----:B------:R-:W-:Y:S01]  /*25a0*/  @!PT LDS RZ, [RZ] ;  /* 0x00000000fffff984 */ /* 0x000fe20000000800 */
[----:B------:R-:W-:Y:S01]  /*25b0*/  @!PT LDS RZ, [RZ] ;  /* 0x00000000fffff984 */ /* 0x000fe20000000800 */
[----:B------:R-:W-:Y:S01]  /*25c0*/  @!PT LDS RZ, [RZ] ;  /* 0x00000000fffff984 */ /* 0x000fe20000000800 */
[----:B------:R-:W-:Y:S01]  /*25d0*/  @!PT LDS RZ, [RZ] ;  /* 0x00000000fffff984 */ /* 0x000fe20000000800 */
[----:B------:R3:W-:Y:S06]  /*25e0*/  MEMBAR.ALL.CTA ;  /* 0x0000000000007992 */ /* 0x0007ec0000008000 */
[----:B---3--:R-:W3:Y:S01]  /*25f0*/  FENCE.VIEW.ASYNC.S ;  /* 0x00000000000073c6 */ /* 0x008ee20000000000 */
[----:B------:R-:W-:-:S09]  /*2600*/  UPRMT UR4, URZ, 0x654, UR4 ;  /* 0x00000654ff047896 */ /* 0x000fd20008000004 */
[----:B---3--:R-:W-:Y:S01]  /*2610*/  SYNCS.ARRIVE.TRANS64.RED.A1T0 RZ, [UR4], RZ ;  /* 0x000000ffffff79a7 */ /* 0x008fe20008100404 */
[----:B--2---:R-:W-:-:S13]  /*2620*/  LOP3.LUT P0, RZ, R6, 0x1, RZ, 0xc0, !PT ;  /* 0x0000000106ff7812 */ /* 0x004fda000780c0ff */
[----:B------:R-:W-:Y:S01]  /*2630*/  VOTEU.ANY UP1, P0 ;  /* 0x0000000000ff7886 */ /* 0x000fe20000020100 */
[----:B------:R-:W-:-:S13]  /*2640*/  PLOP3.LUT P0, PT, PT, PT, UP1, 0x80, 0x8 ;  /* 0x000000000008781c */ /* 0x000fda0003f0f018 */
[----:B-1----:R-:W-:Y:S02]  /*2650*/  @P0 MOV R0, R4 ;  /* 0x0000000400000202 */ /* 0x002fe40000000f00 */
[----:B------:R-:W-:Y:S02]  /*2660*/  @P0 LOP3.LUT R4, R5, 0xffff, RZ, 0xc0, !PT ;  /* 0x0000ffff05040812 */ /* 0x000fe400078ec0ff */
[----:B------:R-:W-:Y:S02]  /*2670*/  @P0 R2UR UR6, R0 ;  /* 0x00000000000602ca */ /* 0x000fe400000e0000 */
[----:B------:R-:W-:-:S11]  /*2680*/  @P0 R2UR UR5, R4 ;  /* 0x00000000040502ca */ /* 0x000fd600000e0000 */
[----:B------:R-:W-:Y:S02]  /*2690*/  @UP1 UMOV UR42, UR6 ;  /* 0x00000006002a1c82 */ /* 0x000fe40008000000 */
[----:B------:R-:W-:Y:S01]  /*26a0*/  @UP1 UMOV UR38, UR5 ;  /* 0x0000000500261c82 */ /* 0x000fe20008000000 */
[----:B------:R-:W-:Y:S05]  /*26b0*/  BRA.U !UP0, `(.L_x_38) ;  /* 0x0000000108d47547 */ /* 0x000fea000b800000 */
[----:B------:R-:W1:Y:S01]  /*26c0*/  LDCU.128 UR16, c[0x0][0xb10] ;  /* 0x00016200ff1077ac */ /* 0x000e620008000c00 */
[----:B------:R-:W2:Y:S01]  /*26d0*/  LDCU UR21, c[0x0][0xb20] ;  /* 0x00016400ff1577ac */ /* 0x000ea20008000800 */
[----:B------:R-:W3:Y:S01]  /*26e0*/  LDCU UR20, c[0x0][0xb0c] ;  /* 0x00016180ff1477ac */ /* 0x000ee20008000800 */
[----:B------:R-:W4:Y:S01]  /*26f0*/  LDCU.64 UR8, c[0x0][0xb28] ;  /* 0x00016500ff0877ac */ /* 0x000f220008000a00 */
[----:B------:R-:W-:Y:S02]  /*2700*/  UISETP.NE.AND UP3, UPT, UR39, 0x1, UPT ;  /* 0x000000012700788c */ /* 0x000fe4000bf65270 */
[----:B-1----:R-:W-:Y:S02]  /*2710*/  UIMAD.WIDE.U32 UR4, UR47, UR19, URZ ;  /* 0x000000132f0472a5 */ /* 0x002fe4000f8e00ff */
[----:B------:R-:W-:Y:S02]  /*2720*/  UIMAD.WIDE.U32 UR6, UR49, UR16, URZ ;  /* 0x00000010310672a5 */ /* 0x000fe4000f8e00ff */
[----:B------:R-:W-:-:S02]  /*2730*/  UISETP.NE.AND UP0, UPT, UR18, 0x1, UPT ;  /* 0x000000011200788c */ /* 0x000fc4000bf05270 */
[----:B------:R-:W-:Y:S01]  /*2740*/  UIMAD.WIDE.U32 UR14, UR38, UR19, URZ ;  /* 0x00000013260e72a5 */ /* 0x000fe2000f8e00ff */
[----:B------:R-:W-:Y:S02]  /*2750*/  UMOV UR4, UR5 ;  /* 0x0000000500047c82 */ /* 0x000fe40008000000 */
[----:B------:R-:W-:Y:S01]  /*2760*/  UMOV UR6, UR7 ;  /* 0x0000000700067c82 */ /* 0x000fe20008000000 */
[----:B--2---:R-:W-:Y:S02]  /*2770*/  USHF.R.U32.HI UR4, URZ, UR21, UR4 ;  /* 0x00000015ff047299 */ /* 0x004fe40008011604 */
[----:B---3--:R-:W-:Y:S02]  /*2780*/  UISETP.NE.AND UP2, UPT, UR20, 0x1, UPT ;  /* 0x000000011400788c */ /* 0x008fe4000bf45270 */
[----:B------:R-:W-:Y:S02]  /*2790*/  USHF.R.U32.HI UR6, URZ, UR17, UR6 ;  /* 0x00000011ff067299 */ /* 0x000fe40008011606 */
[----:B------:R-:W-:-:S02]  /*27a0*/  USEL UR5, UR47, UR4, !UP0 ;  /* 0x000000042f057287 */ /* 0x000fc4000c000000 */
[----:B------:R-:W-:Y:S02]  /*27b0*/  USEL UR6, UR49, UR6, !UP2 ;  /* 0x0000000631067287 */ /* 0x000fe4000d000000 */
[----:B----4-:R-:W-:Y:S01]  /*27c0*/  UIMAD.WIDE.U32 UR10, UR5, UR8, URZ ;  /* 0x00000008050a72a5 */ /* 0x010fe2000f8e00ff */
[----:B------:R-:W-:Y:S01]  /*27d0*/  UMOV UR4, UR15 ;  /* 0x0000000f00047c82 */ /* 0x000fe20008000000 */
[----:B------:R-:W-:Y:S02]  /*27e0*/  UIMAD.WIDE.U32 UR12, UR42, UR16, URZ ;  /* 0x000000102a0c72a5 */ /* 0x000fe4000f8e00ff */
[----:B------:R-:W-:-:S03]  /*27f0*/  UIMAD.WIDE.U32 UR14, UR6, UR8, URZ ;  /* 0x00000008060e72a5 */ /* 0x000fc6000f8e00ff */
[----:B------:R-:W-:Y:S01]  /*2800*/  UMOV UR10, UR11 ;  /* 0x0000000b000a7c82 */ /* 0x000fe20008000000 */
[----:B------:R-:W-:Y:S02]  /*2810*/  USHF.R.U32.HI UR4, URZ, UR21, UR4 ;  /* 0x00000015ff047299 */ /* 0x000fe40008011604 */
[----:B------:R-:W-:Y:S01]  /*2820*/  @UP3 USHF.R.U32.HI UR5, URZ, UR9, UR10 ;  /* 0x00000009ff053299 */ /* 0x000fe2000801160a */
[----:B------:R-:W-:Y:S01]  /*2830*/  UMOV UR12, UR13 ;  /* 0x0000000d000c7c82 */ /* 0x000fe20008000000 */
[----:B------:R-:W-:Y:S01]  /*2840*/  UMOV UR14, UR15 ;  /* 0x0000000f000e7c82 */ /* 0x000fe20008000000 */
[----:B------:R-:W-:Y:S02]  /*2850*/  USHF.R.U32.HI UR17, URZ, UR17, UR12 ;  /* 0x00000011ff117299 */ /* 0x000fe4000801160c */
[----:B------:R-:W-:Y:S02]  /*2860*/  USEL UR4, UR38, UR4, !UP0 ;  /* 0x0000000426047287 */ /* 0x000fe4000c000000 */
[----:B------:R-:W-:-:S02]  /*2870*/  @UP3 USHF.R.U32.HI UR6, URZ, UR9, UR14 ;  /* 0x00000009ff063299 */ /* 0x000fc4000801160e */
[----:B------:R-:W-:Y:S02]  /*2880*/  UIMAD UR7, UR39, UR5, URZ ;  /* 0x00000005270772a4 */ /* 0x000fe4000f8e02ff */
[----:B------:R-:W-:Y:S02]  /*2890*/  USEL UR5, UR42, UR17, !UP2 ;  /* 0x000000112a057287 */ /* 0x000fe4000d000000 */
[----:B------:R-:W-:Y:S02]  /*28a0*/  UIMAD UR10, UR39, UR6, URZ ;  /* 0x00000006270a72a4 */ /* 0x000fe4000f8e02ff */
[----:B------:R-:W-:Y:S02]  /*28b0*/  UISETP.GE.AND UP0, UPT, UR4, UR7, UPT ;  /* 0x000000070400728c */ /* 0x000fe4000bf06270 */
[----:B------:R-:W-:Y:S02]  /*28c0*/  UIMAD.WIDE.U32 UR12, UR4, UR8, URZ ;  /* 0x00000008040c72a5 */ /* 0x000fe4000f8e00ff */
[----:B------:R-:W-:-:S02]  /*28d0*/  UISETP.GE.OR UP0, UPT, UR5, UR10, UP0 ;  /* 0x0000000a0500728c */ /* 0x000fc40008706670 */
[----:B------:R-:W-:Y:S02]  /*28e0*/  UIMAD.WIDE.U32 UR10, UR5, UR8, URZ ;  /* 0x00000008050a72a5 */ /* 0x000fe4000f8e00ff */
[----:B------:R-:W-:Y:S01]  /*28f0*/  UIADD3 UR12, UPT, UPT, -UR4, URZ, URZ ;  /* 0x000000ff040c7290 */ /* 0x000fe2000fffe1ff */
[----:B------:R-:W-:Y:S01]  /*2900*/  UMOV UR8, UR13 ;  /* 0x0000000d00087c82 */ /* 0x000fe20008000000 */
[----:B------:R-:W-:Y:S02]  /*2910*/  UIADD3 UR10, UPT, UPT, -UR5, URZ, URZ ;  /* 0x000000ff050a7290 */ /* 0x000fe4000fffe1ff */
[----:B------:R-:W-:-:S03]  /*2920*/  USHF.R.U32.HI UR8, URZ, UR9, UR8 ;  /* 0x00000009ff087299 */ /* 0x000fc60008011608 */
[----:B------:R-:W-:Y:S01]  /*2930*/  @!UP0 UMOV UR7, UR11 ;  /* 0x0000000b00078c82 */ /* 0x000fe20008000000 */
[----:B------:R-:W-:Y:S02]  /*2940*/  UIMAD UR12, UR18, UR12, UR38 ;  /* 0x0000000c120c72a4 */ /* 0x000fe4000f8e0226 */
[----:B------:R-:W-:Y:S02]  /*2950*/  USEL UR8, UR4, UR8, !UP3 ;  /* 0x0000000804087287 */ /* 0x000fe4000d800000 */
[----:B------:R-:W-:Y:S02]  /*2960*/  @!UP0 USHF.R.U32.HI UR7, URZ, UR9, UR7 ;  /* 0x00000009ff078299 */ /* 0x000fe40008011607 */
[----:B------:R-:W-:Y:S02]  /*2970*/  UIADD3 UR9, UPT, UPT, -UR8, URZ, URZ ;  /* 0x000000ff08097290 */ /* 0x000fe4000fffe1ff */
[----:B------:R-:W-:Y:S02]  /*2980*/  @!UP0 USEL UR7, UR5, UR7, !UP3 ;  /* 0x0000000705078287 */ /* 0x000fe4000d800000 */
[----:B------:R-:W-:-:S02]  /*2990*/  UIMAD UR9, UR39, UR9, UR4 ;  /* 0x00000009270972a4 */ /* 0x000fc4000f8e0204 */
[----:B------:R-:W-:Y:S02]  /*29a0*/  @!UP0 UIADD3 UR8, UPT, UPT, UR8, -UR7, URZ ;  /* 0x8000000708088290 */ /* 0x000fe4000fffe0ff */
[----:B------:R-:W-:Y:S02]  /*29b0*/  @!UP0 UIMAD UR7, UR9, UR6, UR7 ;  /* 0x00000006090782a4 */ /* 0x000fe4000f8e0207 */
[----:B------:R-:W-:Y:S02]  /*29c0*/  @!UP0 UIMAD UR4, UR39, UR8, UR5 ;  /* 0x00000008270482a4 */ /* 0x000fe4000f8e0205 */
[----:B------:R-:W-:Y:S02]  /*29d0*/  UIMAD UR6, UR20, UR10, UR42 ;  /* 0x0000000a140672a4 */ /* 0x000fe4000f8e022a */
[----:B------:R-:W-:Y:S01]  /*29e0*/  UIMAD UR38, UR4, UR18, UR12 ;  /* 0x00000012042672a4 */ /* 0x000fe2000f8e020c */
[----:B------:R-:W-:Y:S02]  /*29f0*/  @!UP0 UMOV UR5, UR7 ;  /* 0x0000000700058c82 */ /* 0x000fe40008000000 */
[----:B------:R-:W-:-:S12]  /*2a00*/  UIMAD UR42, UR5, UR20, UR6 ;  /* 0x00000014052a72a4 */ /* 0x000fd8000f8e0206 */
.L_x_38:
[----:B------:R-:W1:Y:S02]  /*2a10*/  LDCU UR4, c[0x0][0xb30] ;  /* 0x00016600ff0477ac */ /* 0x000e640008000800 */
[----:B-1----:R-:W-:-:S09]  /*2a20*/  UISETP.NE.AND UP0, UPT, UR4, 0x1, UPT ;  /* 0x000000010400788c */ /* 0x002fd2000bf05270 */
[----:B------:R-:W-:Y:S05]  /*2a30*/  BRA.U UP0, `(.L_x_39) ;  /* 0x0000000100447547 */ /* 0x000fea000b800000 */
[----:B------:R-:W1:Y:S01]  /*2a40*/  LDCU.128 UR8, c[0x0][0xb10] ;  /* 0x00016200ff0877ac */ /* 0x000e620008000c00 */
[----:B------:R-:W2:Y:S01]  /*2a50*/  LDCU UR12, c[0x0][0xb0c] ;  /* 0x00016180ff0c77ac */ /* 0x000ea20008000800 */
[----:B------:R-:W3:Y:S01]  /*2a60*/  LDCU UR13, c[0x0][0xb20] ;  /* 0x00016400ff0d77ac */ /* 0x000ee20008000800 */
[----:B-1----:R-:W-:Y:S02]  /*2a70*/  UIMAD.WIDE.U32 UR6, UR42, UR8, URZ ;  /* 0x000000082a0672a5 */ /* 0x002fe4000f8e00ff */
[----:B------:R-:W-:Y:S02]  /*2a80*/  UIMAD.WIDE.U32 UR4, UR38, UR11, URZ ;  /* 0x0000000b260472a5 */ /* 0x000fe4000f8e00ff */
[----:B--2---:R-:W-:Y:S02]  /*2a90*/  UISETP.NE.AND UP2, UPT, UR12, 0x1, UPT ;  /* 0x000000010c00788c */ /* 0x004fe4000bf45270 */
[----:B------:R-:W-:Y:S01]  /*2aa0*/  UISETP.NE.AND UP0, UPT, UR10, 0x1, UPT ;  /* 0x000000010a00788c */ /* 0x000fe2000bf05270 */
[----:B------:R-:W-:-:S02]  /*2ab0*/  UMOV UR6, UR7 ;  /* 0x0000000700067c82 */ /* 0x000fc40008000000 */
[----:B------:R-:W-:Y:S01]  /*2ac0*/  UMOV UR4, UR5 ;  /* 0x0000000500047c82 */ /* 0x000fe20008000000 */
[----:B------:R-:W-:Y:S02]  /*2ad0*/  USHF.R.U32.HI UR6, URZ, UR9, UR6 ;  /* 0x00000009ff067299 */ /* 0x000fe40008011606 */
[----:B---3--:R-:W-:Y:S02]  /*2ae0*/  USHF.R.U32.HI UR4, URZ, UR13, UR4 ;  /* 0x0000000dff047299 */ /* 0x008fe40008011604 */
[----:B------:R-:W-:Y:S02]  /*2af0*/  USEL UR5, UR42, UR6, !UP2 ;  /* 0x000000062a057287 */ /* 0x000fe4000d000000 */
[----:B------:R-:W-:-:S04]  /*2b00*/  USEL UR4, UR38, UR4, !UP0 ;  /* 0x0000000426047287 */ /* 0x000fc8000c000000 */
[----:B------:R-:W-:Y:S02]  /*2b10*/  UIADD3 UR6, UPT, UPT, UR5, -UR4, URZ ;  /* 0x8000000405067290 */ /* 0x000fe4000fffe0ff */
[----:B------:R-:W-:Y:S02]  /*2b20*/  UIADD3 UR4, UPT, UPT, -UR5, UR4, URZ ;  /* 0x0000000405047290 */ /* 0x000fe4000fffe1ff */
[----:B------:R-:W-:Y:S02]  /*2b30*/  UIMAD UR38, UR6, UR10, UR38 ;  /* 0x0000000a062672a4 */ /* 0x000fe4000f8e0226 */
[----:B------:R-:W-:-:S12]  /*2b40*/  UIMAD UR42, UR4, UR12, UR42 ;  /* 0x0000000c042a72a4 */ /* 0x000fd8000f8e022a */
.L_x_39:
[----:B------:R-:W-:Y:S01]  /*2b50*/  R2UR UR5, R48 ;  /* 0x00000000300572ca */ /* 0x000fe200000e0000 */
[----:B------:R-:W-:Y:S01]  /*2b60*/  UMOV UR30, UR34 ;  /* 0x00000022001e7c82 */ /* 0x000fe20008000000 */
[----:B------:R-:W-:Y:S02]  /*2b70*/  R2UR UR4, R47 ;  /* 0x000000002f0472ca */ /* 0x000fe400000e0000 */
[----:B------:R-:W-:Y:S02]  /*2b80*/  PLOP3.LUT P1, PT, PT, PT, PT, 0x80, 0x8 ;  /* 0x000000000008781c */ /* 0x000fe40003f2f070 */
[----:B------:R-:W-:-:S07]  /*2b90*/  LOP3.LUT R2, R2, 0x1, RZ, 0x3c, !PT ;  /* 0x0000000102027812 */ /* 0x000fce00078e3cff */
[----:B------:R-:W-:Y:S02]  /*2ba0*/  UIADD3 UR45, UPT, UPT, UR42, UR5, URZ ;  /* 0x000000052a2d7290 */ /* 0x000fe4000fffe0ff */
[----:B------:R-:W-:Y:S01]  /*2bb0*/  UIADD3 UR20, UPT, UPT, UR38, UR4, URZ ;  /* 0x0000000426147290 */ /* 0x000fe2000fffe0ff */
[----:B------:R-:W-:Y:S11]  /*2bc0*/  BRA.U UP1, `(.L_x_40) ;  /* 0xffffffed01487547 */ /* 0x000ff6000b83ffff */
[----:B------:R-:W-:Y:S01]  /*2bd0*/  UIADD3 UR31, UPT, UPT, UR31, 0x68, URZ ;  /* 0x000000681f1f7890 */ /* 0x000fe2000fffe0ff */
[----:B------:R-:W-:-:S03]  /*2be0*/  MOV R2, UR23 ;  /* 0x0000001700027c02 */ /* 0x000fc60008000f00 */
[----:B------:R-:W-:Y:S01]  /*2bf0*/  ULEA UR4, UR25, UR31, 0x3 ;  /* 0x0000001f19047291 */ /* 0x000fe2000f8e18ff */
[----:B------:R-:W-:-:S08]  /*2c00*/  SHF.L.U32 R2, R2, 0x1f, RZ ;  /* 0x0000001f02027819 */ /* 0x000fd000000006ff */
[----:B------:R-:W1:Y:S02]  /*2c10*/  SYNCS.PHASECHK.TRANS64.TRYWAIT P0, [UR4], R2 ;  /* 0x00000002ff0075a7 */ /* 0x000e640008001104 */
[----:B-1----:R-:W-:Y:S05]  /*2c20*/  @!P0 BRA `(.L_x_41) ;  /* 0x0000006800fc8947 */ /* 0x002fea0003800000 */
.L_x_157:
[----:B------:R-:W-:-:S04]  /*2c30*/  UIADD3 UR4, UPT, UPT, UR25, 0x1, URZ ;  /* 0x0000000119047890 */ /* 0x000fc8000fffe0ff */
[----:B------:R-:W-:-:S04]  /*2c40*/  UISETP.NE.AND UP0, UPT, UR4, 0xd, UPT ;  /* 0x0000000d0400788c */ /* 0x000fc8000bf05270 */
[----:B------:R-:W-:Y:S02]  /*2c50*/  USEL UR5, URZ, 0x1, UP0 ;  /* 0x00000001ff057887 */ /* 0x000fe40008000000 */
[----:B------:R-:W-:Y:S02]  /*2c60*/  USEL UR4, UR4, URZ, UP0 ;  /* 0x000000ff04047287 */ /* 0x000fe40008000000 */
[----:B------:R-:W-:Y:S02]  /*2c70*/  ULOP3.LUT UR6, UR23, UR5, URZ, 0x3c, !UPT ;  /* 0x0000000517067292 */ /* 0x000fe4000f8e3cff */
[----:B------:R-:W-:-:S04]  /*2c80*/  ULEA UR5, UR4, UR31, 0x3 ;  /* 0x0000001f04057291 */ /* 0x000fc8000f8e18ff */
[----:B-1----:R-:W-:-:S04]  /*2c90*/  MOV R2, UR6 ;  /* 0x0000000600027c02 */ /* 0x002fc80008000f00 */
[----:B------:R-:W-:-:S04]  /*2ca0*/  SHF.L.U32 R2, R2, 0x1f, RZ ;  /* 0x0000001f02027819 */ /* 0x000fc800000006ff */
[----:B------:R-:W1:Y:S02]  /*2cb0*/  SYNCS.PHASECHK.TRANS64.TRYWAIT P0, [UR5], R2 ;  /* 0x00000002ff0075a7 */ /* 0x000e640008001105 */
[----:B-1----:R-:W-:Y:S05]  /*2cc0*/  @!P0 BRA `(.L_x_42) ;  /* 0x0000006800ec8947 */ /* 0x002fea0003800000 */
.L_x_159:
        /* <DEDUP_REMOVED lines=10> */
.L_x_161:
        /* <DEDUP_REMOVED lines=10> */
.L_x_163:
        /* <DEDUP_REMOVED lines=10> */
.L_x_165:
        /* <DEDUP_REMOVED lines=10> */
.L_x_167:
        /* <DEDUP_REMOVED lines=10> */
.L_x_169:
        /* <DEDUP_REMOVED lines=10> */
.L_x_171:
        /* <DEDUP_REMOVED lines=10> */
.L_x_173:
        /* <DEDUP_REMOVED lines=10> */
.L_x_175:
        /* <DEDUP_REMOVED lines=10> */
.L_x_177:
        /* <DEDUP_REMOVED lines=10> */
.L_x_179:
[----:B------:R-:W-:-:S04]  /*3310*/  UIADD3 UR4, UPT, UPT, UR4, 0x1, URZ ;  /* 0x0000000104047890 */ /* 0x000fc8000fffe0ff */
[----:B------:R-:W-:-:S04]  /*3320*/  UISETP.NE.AND UP0, UPT, UR4, 0xd, UPT ;  /* 0x0000000d0400788c */ /* 0x000fc8000bf05270 */
[----:B------:R-:W-:Y:S02]  /*3330*/  USEL UR5, URZ, 0x1, UP0 ;  /* 0x00000001ff057887 */ /* 0x000fe40008000000 */
[----:B------:R-:W-:Y:S02]  /*3340*/  USEL UR4, UR4, URZ, UP0 ;  /* 0x000000ff04047287 */ /* 0x000fe40008000000 */
[----:B------:R-:W-:Y:S02]  /*3350*/  ULOP3.LUT UR5, UR6, UR5, URZ, 0x3c, !UPT ;  /* 0x0000000506057292 */ /* 0x000fe4000f8e3cff */
[----:B------:R-:W-:-:S04]  /*3360*/  ULEA UR4, UR4, UR31, 0x3 ;  /* 0x0000001f04047291 */ /* 0x000fc8000f8e18ff */
[----:B-1----:R-:W-:Y:S02]  /*3370*/  IMAD.U32 R2, RZ, RZ, UR5 ;  /* 0x00000005ff027e24 */ /* 0x002fe4000f8e00ff */
[----:B------:R-:W-:-:S03]  /*3380*/  MOV R0, UR4 ;  /* 0x0000000400007c02 */ /* 0x000fc60008000f00 */
[----:B------:R-:W-:-:S07]  /*3390*/  SHF.L.U32 R2, R2, 0x1f, RZ ;  /* 0x0000001f02027819 */ /* 0x000fce00000006ff */
.L_x_53:
[----:B-1----:R1:W2:Y:S02]  /*33a0*/  SYNCS.PHASECHK.TRANS64.TRYWAIT P0, [R0+URZ], R2 ;  /* 0x00000002000075a7 */ /* 0x0022a400080011ff */
[----:B--2---:R-:W-:Y:S05]  /*33b0*/  @!P0 NANOSLEEP.SYNCS 0x989680 ;  /* 0x009896800000895d */ /* 0x004fea0003900000 */
[----:B------:R-:W2:Y:S02]  /*33c0*/  @!P0 SYNCS.PHASECHK.TRANS64 P0, [R0+URZ], R2 ;  /* 0x00000002000085a7 */ /* 0x000ea400080010ff */
[----:B--2---:R-:W-:Y:S05]  /*33d0*/  @P0 EXIT ;  /* 0x000000000000094d */ /* 0x004fea0003800000 */
[----:B------:R-:W-:Y:S05]  /*33e0*/  BRA `(.L_x_53) ;  /* 0xfffffffc00ec7947 */ /* 0x000fea000383ffff */
.L_x_22:
[----:B------:R-:W2:Y:S02]  /*33f0*/  S2UR UR4, SR_CgaCtaId ;  /* 0x00000000000479c3 */ /* 0x000ea40000008800 */
[----:B--2---:R-:W-:-:S04]  /*3400*/  UISETP.NE.AND UP0, UPT, UR4, URZ, UPT ;  /* 0x000000ff0400728c */ /* 0x004fc8000bf05270 */
[----:B------:R-:W-:-:S09]  /*3410*/  UISETP.NE.OR UP0, UPT, UR18, 0x1, UP0 ;  /* 0x000000011200788c */ /* 0x000fd20008705670 */
[----:B------:R-:W-:Y:S05]  /*3420*/  BRA.U UP0, `(.L_x_54) ;  /* 0x0000000100b47547 */ /* 0x000fea000b800000 */
[----:B------:R-:W2:Y:S01]  /*3430*/  S2UR UR5, SR_CgaCtaId ;  /* 0x00000000000579c3 */ /* 0x000ea20000008800 */
[----:B------:R-:W-:Y:S01]  /*3440*/  UMOV UR4, 0x400 ;  /* 0x0000040000047882 */ /* 0x000fe20000000000 */
[----:B------:R-:W-:Y:S01]  /*3450*/  HFMA2 R2, -RZ, RZ, 0, 5.9604644775390625e-08 ;  /* 0x00000001ff027431 */ /* 0x000fe200000001ff */
[----:B------:R-:W-:Y:S01]  /*3460*/  ISETP.GE.U32.AND P0, PT, R3, 0x2, PT ;  /* 0x000000020300780c */ /* 0x000fe20003f06070 */
[----:B------:R-:W-:Y:S01]  /*3470*/  IMAD.MOV.U32 R8, RZ, RZ, RZ ;  /* 0x000000ffff087224 */ /* 0x000fe200078e00ff */
[----:B--2---:R-:W-:-:S04]  /*3480*/  ULEA UR4, UR5, UR4, 0x18 ;  /* 0x0000000405047291 */ /* 0x004fc8000f8ec0ff */
[----:B------:R-:W-:Y:S02]  /*3490*/  UIADD3 UR5, UPT, UPT, UR4, 0x128, URZ ;  /* 0x0000012804057890 */ /* 0x000fe4000fffe0ff */
[----:B------:R-:W-:Y:S02]  /*34a0*/  UIADD3 UR8, UPT, UPT, UR4, 0x120, URZ ;  /* 0x0000012004087890 */ /* 0x000fe4000fffe0ff */
[----:B------:R-:W-:-:S12]  /*34b0*/  UPRMT UR5, URZ, 0x654, UR5 ;  /* 0x00000654ff057896 */ /* 0x000fd80008000005 */
.L_x_57:
[----:B------:R-:W-:Y:S01]  /*34c0*/  SHF.L.U32 R6, R2, 0x1f, RZ ;  /* 0x0000001f02067819 */ /* 0x000fe200000006ff */
[----:B------:R-:W-:Y:S02]  /*34d0*/  IMAD.U32 R4, RZ, RZ, UR8 ;  /* 0x00000008ff047e24 */ /* 0x000fe4000f8e00ff */
[----:B------:R-:W-:Y:S01]  /*34e0*/  @!P0 IMAD.MOV.U32 R5, RZ, RZ, 0x10 ;  /* 0x00000010ff058424 */ /* 0x000fe200078e00ff */
[----:B------:R-:W2:Y:S02]  /*34f0*/  SYNCS.PHASECHK.TRANS64.TRYWAIT P1, [UR4+0x128], R6 ;  /* 0x00012806ff0075a7 */ /* 0x000ea40008021104 */
[----:B------:R-:W-:-:S04]  /*3500*/  PRMT R4, R3, 0x654, R4 ;  /* 0x0000065403047816 */ /* 0x000fc80000000004 */
[----:B------:R-:W-:Y:S01]  /*3510*/  SEL R0, R4, R0, !P0 ;  /* 0x0000000004007207 */ /* 0x000fe20004000000 */
[----:B--2---:R-:W-:Y:S06]  /*3520*/  @!P1 BRA `(.L_x_55) ;  /* 0x0000006400dc9947 */ /* 0x004fec0003800000 */
.L_x_181:
[----:B------:R-:W-:Y:S01]  /*3530*/  UIADD3 UR6, UPT, UPT, UR4, 0x160, URZ ;  /* 0x0000016004067890 */ /* 0x000fe2000fffe0ff */
[----:B------:R3:W-:Y:S01]  /*3540*/  @!P0 SYNCS.ARRIVE.TRANS64.RED RZ, [R0+URZ], R5 ;  /* 0x0000000500ff89a7 */ /* 0x0007e200080004ff */
[----:B------:R-:W-:Y:S01]  /*3550*/  UIADD3 UR7, UPT, UPT, UR4, 0x120, URZ ;  /* 0x0000012004077890 */ /* 0x000fe2000fffe0ff */
[----:B------:R-:W-:-:S08]  /*3560*/  LOP3.LUT R2, R2, 0x1, RZ, 0x3c, !PT ;  /* 0x0000000102027812 */ /* 0x000fd000078e3cff */
[----:B------:R-:W-:Y:S06]  /*3570*/  UGETNEXTWORKID.BROADCAST [UR6], [UR7] ;  /* 0x00000000060073ca */ /* 0x000fec0008000100 */
[----:B---3--:R-:W-:-:S04]  /*3580*/  SHF.L.U32 R5, R8, 0x1f, RZ ;  /* 0x0000001f08057819 */ /* 0x008fc800000006ff */
[----:B------:R-:W3:Y:S02]  /*3590*/  SYNCS.PHASECHK.TRANS64.TRYWAIT P1, [UR4+0x120], R5 ;  /* 0x00012005ff0075a7 */ /* 0x000ee40008021104 */
[----:B---3--:R-:W-:Y:S05]  /*35a0*/  @!P1 BRA `(.L_x_56) ;  /* 0x0000006400d49947 */ /* 0x008fea0003800000 */
.L_x_183:
[----:B--2---:R-:W2:Y:S01]  /*35b0*/  LDS.128 R4, [UR4+0x160] ;  /* 0x00016004ff047984 */ /* 0x004ea20008000c00 */
[----:B------:R-:W-:Y:S01]  /*35c0*/  LOP3.LUT R8, R8, 0x1, RZ, 0x3c, !PT ;  /* 0x0000000108087812 */ /* 0x000fe200078e3cff */
[----:B------:R-:W-:Y:S01]  /*35d0*/  @!PT LDS RZ, [RZ] ;  /* 0x00000000fffff984 */ /* 0x000fe20000000800 */
[----:B------:R-:W-:Y:S01]  /*35e0*/  @!PT LDS RZ, [RZ] ;  /* 0x00000000fffff984 */ /* 0x000fe20000000800 */
[----:B------:R-:W-:Y:S01]  /*35f0*/  @!PT LDS RZ, [RZ] ;  /* 0x00000000fffff984 */ /* 0x000fe20000000800 */
[----:B------:R-:W-:Y:S01]  /*3600*/  @!PT LDS RZ, [RZ] ;  /* 0x00000000fffff984 */ /* 0x000fe20000000800 */
[----:B------:R3:W-:Y:S06]  /*3610*/  MEMBAR.ALL.CTA ;  /* 0x0000000000007992 */ /* 0x0007ec0000008000 */
[----:B---3--:R-:W3:Y:S02]  /*3620*/  FENCE.VIEW.ASYNC.S ;  /* 0x00000000000073c6 */ /* 0x008ee40000000000 */
[----:B---3--:R-:W-:Y:S01]  /*3630*/  SYNCS.ARRIVE.TRANS64.RED.A1T0 RZ, [UR5], RZ ;  /* 0x000000ffffff79a7 */ /* 0x008fe20008100405 */
[----:B--2---:R-:W-:-:S13]  /*3640*/  LOP3.LUT P1, RZ, R6, 0x1, RZ, 0xc0, !PT ;  /* 0x0000000106ff7812 */ /* 0x004fda000782c0ff */
[----:B------:R-:W-:Y:S05]  /*3650*/  @P1 BRA `(.L_x_57) ;  /* 0xfffffffc00981947 */ /* 0x000fea000383ffff */
[----:B------:R-:W-:-:S04]  /*3660*/  SHF.L.U32 R0, R2, 0x1f, RZ ;  /* 0x0000001f02007819 */ /* 0x000fc800000006ff */
[----:B------:R-:W2:Y:S02]  /*3670*/  SYNCS.PHASECHK.TRANS64 P0, [UR4+0x128], R0 ;  /* 0x00012800ff0075a7 */ /* 0x000ea40008001004 */
[----:B-12---:R-:W-:Y:S05]  /*3680*/  @P0 EXIT ;  /* 0x000000000000094d */ /* 0x006fea0003800000 */
[----:B------:R-:W-:-:S07]  /*3690*/  MOV R0, UR4 ;  /* 0x0000000400007c02 */ /* 0x000fce0008000f00 */
.L_x_58:
[----:B-1----:R-:W-:-:S04]  /*36a0*/  SHF.L.U32 R3, R2, 0x1f, RZ ;  /* 0x0000001f02037819 */ /* 0x002fc800000006ff */
[----:B------:R1:W2:Y:S03]  /*36b0*/  SYNCS.PHASECHK.TRANS64.TRYWAIT P0, [R0+URZ+0x128], R3 ;  /* 0x00012803000075a7 */ /* 0x0002a600080011ff */
[----:B--2---:R-:W-:Y:S05]  /*36c0*/  @!P0 NANOSLEEP.SYNCS 0x989680 ;  /* 0x009896800000895d */ /* 0x004fea0003900000 */
[----:B------:R-:W2:Y:S02]  /*36d0*/  @!P0 SYNCS.PHASECHK.TRANS64 P0, [R0+URZ+0x128], R3 ;  /* 0x00012803000085a7 */ /* 0x000ea400080010ff */
[----:B--2---:R-:W-:Y:S05]  /*36e0*/  @P0 EXIT ;  /* 0x000000000000094d */ /* 0x004fea0003800000 */
[----:B------:R-:W-:Y:S05]  /*36f0*/  BRA `(.L_x_58) ;  /* 0xfffffffc00e87947 */ /* 0x000fea000383ffff */
.L_x_54:
[----:B------:R-:W-:Y:S05]  /*3700*/  BRA.U UP4, `(.L_x_59) ;  /* 0x0000001104a47547 */ /* 0x000fea000b800000 */
[----:B------:R-:W2:Y:S01]  /*3710*/  S2UR UR4, SR_CgaCtaId ;  /* 0x00000000000479c3 */ /* 0x000ea20000008800 */
[----:B------:R-:W-:Y:S01]  /*3720*/  UMOV UR5, 0x40 ;  /* 0x0000004000057882 */ /* 0x000fe20000000000 */
[----:B------:R-:W-:Y:S01]  /*3730*/  NOP ;  /* 0x0000000000007918 */ /* 0x000fe20000000000 */
[----:B------:R-:W-:Y:S01]  /*3740*/  UMOV UR6, 0x400 ;  /* 0x0000040000067882 */ /* 0x000fe20000000000 */
[----:B--2---:R-:W-:Y:S02]  /*3750*/  ULEA UR5, UR4, UR5, 0x18 ;  /* 0x0000000504057291 */ /* 0x004fe4000f8ec0ff */
[----:B------:R-:W-:-:S07]  /*3760*/  ULEA UR6, UR4, UR6, 0x18 ;  /* 0x0000000604067291 */ /* 0x000fce000f8ec0ff */
[----:B------:R-:W2:Y:S02]  /*3770*/  LDS.U8 R3, [UR5+0x1c] ;  /* 0x00001c05ff037984 */ /* 0x000ea40008000000 */
[----:B--2---:R-:W-:-:S13]  /*3780*/  ISETP.NE.AND P0, PT, R3, RZ, PT ;  /* 0x000000ff0300720c */ /* 0x004fda0003f05270 */
[----:B------:R-:W-:Y:S05]  /*3790*/  @P0 BRA `(.L_x_60) ;  /* 0x0000000400080947 */ /* 0x000fea0003800000 */
[----:B------:R-:W-:Y:S02]  /*37a0*/  UISETP.NE.U32.AND UP1, UPT, UR38, 0x1, UPT ;  /* 0x000000012600788c */ /* 0x000fe4000bf25070 */
[----:B------:R-:W-:-:S07]  /*37b0*/  UIADD3 UR7, UPT, UPT, UR5, 0x8, URZ ;  /* 0x0000000805077890 */ /* 0x000fce000fffe0ff */
[----:B------:R-:W-:Y:S05]  /*37c0*/  BRA.U !UP1, `(.L_x_61) ;  /* 0x00000001099c7547 */ /* 0x000fea000b800000 */
[----:B------:R-:W-:Y:S01]  /*37d0*/  ELECT P0, URZ, PT ;  /* 0x0000000000ff782f */ /* 0x000fe20003800000 */
[----:B------:R-:W-:-:S12]  /*37e0*/  BSSY B0, `(.L_x_61) ;  /* 0x0000025000007945 */ /* 0x000fd80003800000 */
[----:B------:R-:W-:Y:S05]  /*37f0*/  @!P0 BRA `(.L_x_62) ;  /* 0x00000000008c8947 */ /* 0x000fea0003800000 */
[----:B------:R-:W-:-:S05]  /*3800*/  UMOV UR4, 0x10 ;  /* 0x0000001000047882 */ /* 0x000fca0000000000 */
[----:B------:R-:W-:Y:S04]  /*3810*/  DEPBAR.LE SB2, 0x36 ;  /* 0x0000ad800000791a */ /* 0x000fe80000000000 */
[----:B------:R-:W2:Y:S02]  /*3820*/  UTCATOMSWS.2CTA.FIND_AND_SET.ALIGN UP0, UR4, UR4 ;  /* 0x00000004000475e3 */ /* 0x000ea40008200800 */
[----:B--2---:R-:W-:Y:S01]  /*3830*/  MOV R10, UR4 ;  /* 0x00000004000a7c02 */ /* 0x004fe20008000f00 */
[----:B------:R-:W-:Y:S06]  /*3840*/  BRA.U UP0, `(.L_x_63) ;  /* 0x0000000100187547 */ /* 0x000fec000b800000 */
.L_x_64:
[----:B------:R-:W-:Y:S05]  /*3850*/  NANOSLEEP 0x64 ;  /* 0x000000640000795d */ /* 0x000fea0003800000 */
[----:B------:R-:W-:-:S05]  /*3860*/  UMOV UR4, 0x10 ;  /* 0x0000001000047882 */ /* 0x000fca0000000000 */
[----:B------:R-:W-:Y:S04]  /*3870*/  DEPBAR.LE SB2, 0x36 ;  /* 0x0000ad800000791a */ /* 0x000fe80000000000 */
[----:B------:R-:W2:Y:S02]  /*3880*/  UTCATOMSWS.2CTA.FIND_AND_SET.ALIGN UP0, UR4, UR4 ;  /* 0x00000004000475e3 */ /* 0x000ea40008200800 */
[----:B--2---:R-:W-:Y:S01]  /*3890*/  MOV R10, UR4 ;  /* 0x00000004000a7c02 */ /* 0x004fe20008000f00 */
[----:B------:R-:W-:Y:S05]  /*38a0*/  BRA.U !UP0, `(.L_x_64) ;  /* 0xfffffffd08e87547 */ /* 0x000fea000b83ffff */
.L_x_63:
[----:B------:R-:W2:Y:S01]  /*38b0*/  LDS R6, [UR5+0x10] ;  /* 0x00001005ff067984 */ /* 0x000ea20008000800 */
[----:B------:R-:W-:Y:S01]  /*38c0*/  IMAD.U32 R3, RZ, RZ, UR6 ;  /* 0x00000006ff037e24 */ /* 0x000fe2000f8e00ff */
[----:B------:R-:W-:-:S03]  /*38d0*/  MOV R4, UR37 ;  /* 0x0000002500047c02 */ /* 0x000fc60008000f00 */
[----:B------:R-:W-:Y:S01]  /*38e0*/  VIADD R3, R3, 0x170 ;  /* 0x0000017003037836 */ /* 0x000fe20000000000 */
[----:B--2---:R-:W-:-:S04]  /*38f0*/  SHF.L.U32 R6, R6, 0x1f, RZ ;  /* 0x0000001f06067819 */ /* 0x004fc800000006ff */
[----:B------:R-:W2:Y:S02]  /*3900*/  SYNCS.PHASECHK.TRANS64.TRYWAIT P0, [UR5+0x8], R6 ;  /* 0x00000806ff0075a7 */ /* 0x000ea40008001105 */
[----:B--2---:R-:W-:Y:S05]  /*3910*/  @P0 BRA `(.L_x_65) ;  /* 0x0000000000080947 */ /* 0x004fea0003800000 */
[----:B------:R-:W2:Y:S02]  /*3920*/  SYNCS.PHASECHK.TRANS64.TRYWAIT P0, [UR5+0x8], R6 ;  /* 0x00000806ff0075a7 */ /* 0x000ea40008001105 */
[----:B--2---:R-:W-:Y:S05]  /*3930*/  @!P0 BRA `(.L_x_66) ;  /* 0x0000006400088947 */ /* 0x004fea0003800000 */
.L_x_65:
[----:B------:R-:W-:Y:S01]  /*3940*/  PRMT R4, R4, 0x654, R3 ;  /* 0x0000065404047816 */ /* 0x000fe20000000003 */
[----:B------:R-:W-:Y:S01]  /*3950*/  HFMA2 R3, -RZ, RZ, 0, 5.9604644775390625e-08 ;  /* 0x00000001ff037431 */ /* 0x000fe200000001ff */
[----:B------:R-:W-:Y:S01]  /*3960*/  UPRMT UR4, UR37, 0x654, UR7 ;  /* 0x0000065425047896 */ /* 0x000fe20008000007 */
[----:B------:R-:W-:Y:S02]  /*3970*/  IMAD.MOV.U32 R8, RZ, RZ, 0xffff ;  /* 0x0000ffffff087424 */ /* 0x000fe400078e00ff */
[----:B--2---:R-:W-:Y:S02]  /*3980*/  IMAD.MOV.U32 R6, RZ, RZ, 0x4 ;  /* 0x00000004ff067424 */ /* 0x004fe400078e00ff */
[----:B------:R-:W-:Y:S01]  /*3990*/  IMAD.SHL.U32 R9, R10, 0x20, RZ ;  /* 0x000000200a097824 */ /* 0x000fe200078e00ff */
[----:B------:R-:W-:Y:S02]  /*39a0*/  MOV R5, UR4 ;  /* 0x0000000400057c02 */ /* 0x000fe40008000f00 */
[-C--:B------:R-:W-:Y:S01]  /*39b0*/  SHF.L.U32 R8, R8, R10.reuse, RZ ;  /* 0x0000000a08087219 */ /* 0x080fe200000006ff */
[----:B------:R2:W-:Y:S01]  /*39c0*/  SYNCS.ARRIVE.TRANS64.RED RZ, [UR4], R6 ;  /* 0x00000006ffff79a7 */ /* 0x0005e20008000404 */
[----:B------:R-:W-:Y:S01]  /*39d0*/  SHF.L.U32 R7, R3, R10, RZ ;  /* 0x0000000a03077219 */ /* 0x000fe200000006ff */
[----:B------:R2:W-:Y:S04]  /*39e0*/  STS [UR6+0x170], R9 ;  /* 0x00017009ff007988 */ /* 0x0005e80008000806 */
[----:B------:R2:W-:Y:S04]  /*39f0*/  STAS [R4.64], R10 ;  /* 0x0000000a04007dbd */ /* 0x0005e8000c0008ff */
[----:B------:R2:W-:Y:S04]  /*3a00*/  ATOMS.OR RZ, [UR5+0x14], R8 ;  /* 0x00001408ffff798c */ /* 0x0005e8000b000005 */
[----:B------:R2:W-:Y:S04]  /*3a10*/  ATOMS.OR RZ, [UR5+0x18], R7 ;  /* 0x00001807ffff798c */ /* 0x0005e8000b000005 */
[----:B------:R2:W-:Y:S02]  /*3a20*/  ATOMS.XOR RZ, [UR5+0x10], R3 ;  /* 0x00001003ffff798c */ /* 0x0005e4000b800005 */
.L_x_62:
[----:B-1----:R-:W-:Y:S05]  /*3a30*/  BSYNC B0 ;  /* 0x0000000000007941 */ /* 0x002fea0003800000 */
.L_x_61:
[----:B------:R-:W-:Y:S05]  /*3a40*/  BRA.U UP1, `(.L_x_67) ;  /* 0x00000001016c7547 */ /* 0x000fea000b800000 */
[----:B------:R-:W-:-:S03]  /*3a50*/  UMOV UR4, 0xffffffff ;  /* 0xffffffff00047882 */ /* 0x000fc60000000000 */
[----:B------:R-:W-:Y:S05]  /*3a60*/  BRA.DIV UR4, `(.L_x_68) ;  /* 0x0000006204d47947 */ /* 0x000fea000b800000 */
[----:B------:R-:W-:-:S13]  /*3a70*/  ELECT P6, URZ, PT ;  /* 0x0000000000ff782f */ /* 0x000fda00038c0000 */
.L_x_186:
[----:B------:R-:W-:Y:S05]  /*3a80*/  @!P6 BRA `(.L_x_67) ;  /* 0x00000000005ce947 */ /* 0x000fea0003800000 */
[----:B--2---:R-:W2:Y:S02]  /*3a90*/  LDS R4, [UR5+0x10] ;  /* 0x00001005ff047984 */ /* 0x004ea40008000800 */
[----:B--2---:R-:W-:-:S04]  /*3aa0*/  SHF.L.U32 R4, R4, 0x1f, RZ ;  /* 0x0000001f04047819 */ /* 0x004fc800000006ff */
[----:B------:R-:W2:Y:S02]  /*3ab0*/  SYNCS.PHASECHK.TRANS64.TRYWAIT P0, [UR5+0x8], R4 ;  /* 0x00000804ff0075a7 */ /* 0x000ea40008001105 */
[----:B--2---:R-:W-:Y:S05]  /*3ac0*/  @P0 BRA `(.L_x_69) ;  /* 0x0000000000080947 */ /* 0x004fea0003800000 */
[----:B------:R-:W2:Y:S02]  /*3ad0*/  SYNCS.PHASECHK.TRANS64.TRYWAIT P0, [UR5+0x8], R4 ;  /* 0x00000804ff0075a7 */ /* 0x000ea40008001105 */
[----:B--2---:R-:W-:Y:S05]  /*3ae0*/  @!P0 BRA `(.L_x_70) ;  /* 0x0000006000d48947 */ /* 0x004fea0003800000 */
.L_x_69:
[----:B------:R-:W3:Y:S01]  /*3af0*/  LDS R6, [UR6+0x170] ;  /* 0x00017006ff067984 */ /* 0x000ee20008000800 */
[----:B--2---:R-:W-:Y:S02]  /*3b00*/  HFMA2 R3, -RZ, RZ, 0, 5.9604644775390625e-08 ;  /* 0x00000001ff037431 */ /* 0x004fe400000001ff */
[----:B------:R-:W-:Y:S01]  /*3b10*/  IMAD.MOV.U32 R4, RZ, RZ, 0xffff ;  /* 0x0000ffffff047424 */ /* 0x000fe200078e00ff */
[----:B------:R-:W-:Y:S01]  /*3b20*/  UPRMT UR4, UR37, 0x654, UR7 ;  /* 0x0000065425047896 */ /* 0x000fe20008000007 */
[----:B---3--:R-:W-:-:S03]  /*3b30*/  IMAD.SHL.U32 R5, R6, 0x20, RZ ;  /* 0x0000002006057824 */ /* 0x008fc600078e00ff */
[-C--:B------:R-:W-:Y:S02]  /*3b40*/  SHF.L.U32 R4, R4, R6.reuse, RZ ;  /* 0x0000000604047219 */ /* 0x080fe400000006ff */
[----:B------:R-:W-:Y:S01]  /*3b50*/  SHF.L.U32 R6, R3, R6, RZ ;  /* 0x0000000603067219 */ /* 0x000fe200000006ff */
[----:B------:R3:W-:Y:S04]  /*3b60*/  STS [UR6+0x170], R5 ;  /* 0x00017005ff007988 */ /* 0x0007e80008000806 */
[----:B------:R3:W-:Y:S04]  /*3b70*/  ATOMS.OR RZ, [UR5+0x14], R4 ;  /* 0x00001404ffff798c */ /* 0x0007e8000b000005 */
[----:B------:R3:W-:Y:S01]  /*3b80*/  ATOMS.OR RZ, [UR5+0x18], R6 ;  /* 0x00001806ffff798c */ /* 0x0007e2000b000005 */
[----:B------:R-:W-:Y:S03]  /*3b90*/  SYNCS.ARRIVE.TRANS64.RED.A1T0 RZ, [UR4], RZ ;  /* 0x000000ffffff79a7 */ /* 0x000fe60008100404 */
[----:B------:R3:W-:Y:S01]  /*3ba0*/  ATOMS.XOR RZ, [UR5+0x10], R3 ;  /* 0x00001003ffff798c */ /* 0x0007e2000b800005 */
[----:B------:R-:W-:Y:S05]  /*3bb0*/  BRA `(.L_x_67) ;  /* 0x0000000000107947 */ /* 0x000fea0003800000 */
.L_x_60:
[----:B------:R-:W-:Y:S02]  /*3bc0*/  MOV R3, 0xffffffff ;  /* 0xffffffff00037802 */ /* 0x000fe40000000f00 */
[----:B------:R-:W-:-:S03]  /*3bd0*/  MOV R4, 0x3c00 ;  /* 0x00003c0000047802 */ /* 0x000fc60000000f00 */
[----:B------:R2:W-:Y:S04]  /*3be0*/  STS [UR6+0x170], R3 ;  /* 0x00017003ff007988 */ /* 0x0005e80008000806 */
[----:B-12--5:R-:W-:Y:S05]  /*3bf0*/  CALL.REL.NOINC `($__internal_1_$__cuda_sm10x_tcgen05_guardrail_trap_phase_invalid_during_alloc) ;  /* 0x0000006800847944 */ /* 0x026fea0003c00000 */
.L_x_67:
[----:B------:R-:W-:Y:S05]  /*3c00*/  WARPSYNC.ALL ;  /* 0x0000000000007948 */ /* 0x000fea0003800000 */
[----:B------:R-:W4:Y:S01]  /*3c10*/  S2UR UR20, SR_CgaCtaId ;  /* 0x00000000001479c3 */ /* 0x000f220000008800 */
[----:B------:R-:W-:Y:S01]  /*3c20*/  UMOV UR4, 0x400 ;  /* 0x0000040000047882 */ /* 0x000fe20000000000 */
[----:B------:R-:W-:-:S06]  /*3c30*/  NOP ;  /* 0x0000000000007918 */ /* 0x000fcc0000000000 */
[----:B------:R-:W-:Y:S06]  /*3c40*/  BAR.ARV 0x6, 0xa0 ;  /* 0x0182800000007b1d */ /* 0x000fec0000002000 */
[----:B------:R-:W1:Y:S01]  /*3c50*/  LDCU.64 UR6, c[0x0][0x388] ;  /* 0x00007100ff0677ac */ /* 0x000e620008000a00 */
[----:B------:R-:W-:Y:S01]  /*3c60*/  LOP3.LUT R2, R2, 0xffff, RZ, 0xc0, !PT ;  /* 0x0000ffff02027812 */ /* 0x000fe200078ec0ff */
[----:B--2---:R-:W-:Y:S01]  /*3c70*/  IMAD.MOV.U32 R8, RZ, RZ, 0x1 ;  /* 0x00000001ff087424 */ /* 0x004fe200078e00ff */
[----:B------:R-:W-:Y:S01]  /*3c80*/  LOP3.LUT R0, R0, 0xffff, RZ, 0xc0, !PT ;  /* 0x0000ffff00007812 */ /* 0x000fe200078ec0ff */
[----:B------:R-:W-:Y:S01]  /*3c90*/  UMOV UR24, URZ ;  /* 0x000000ff00187c82 */ /* 0x000fe20008000000 */
[----:B------:R-:W-:Y:S01]  /*3ca0*/  R2UR UR21, R2 ;  /* 0x00000000021572ca */ /* 0x000fe200000e0000 */
[----:B------:R-:W-:Y:S01]  /*3cb0*/  IMAD.MOV.U32 R2, RZ, RZ, RZ ;  /* 0x000000ffff027224 */ /* 0x000fe200078e00ff */
[----:B------:R-:W-:Y:S01]  /*3cc0*/  R2UR UR35, R0 ;  /* 0x00000000002372ca */ /* 0x000fe200000e0000 */
[----:B------:R-:W-:Y:S01]  /*3cd0*/  IMAD.MOV.U32 R0, RZ, RZ, RZ ;  /* 0x000000ffff007224 */ /* 0x000fe200078e00ff */
[----:B------:R-:W-:Y:S01]  /*3ce0*/  UMOV UR19, URZ ;  /* 0x000000ff00137c82 */ /* 0x000fe20008000000 */
[----:B----4-:R-:W-:-:S02]  /*3cf0*/  ULEA UR20, UR20, UR4, 0x18 ;  /* 0x0000000414147291 */ /* 0x010fc4000f8ec0ff */
[----:B------:R-:W-:Y:S02]  /*3d00*/  UISETP.NE.AND UP3, UPT, UR38, URZ, UPT ;  /* 0x000000ff2600728c */ /* 0x000fe4000bf65270 */
[----:B------:R-:W-:Y:S01]  /*3d10*/  UIADD3 UR34, UPT, UPT, UR20, 0x128, URZ ;  /* 0x0000012814227890 */ /* 0x000fe2000fffe0ff */
[----:B------:R-:W-:Y:S01]  /*3d20*/  UMOV UR32, 0x0 ;  /* 0x0000000000207882 */ /* 0x000fe20000000000 */
[----:B------:R-:W-:Y:S01]  /*3d30*/  UMOV UR33, 0x8200010 ;  /* 0x0820001000217882 */ /* 0x000fe20000000000 */
[----:B-1----:R-:W-:Y:S02]  /*3d40*/  UIADD3 UR4, UPT, UPT, UR6, 0x3f, URZ ;  /* 0x0000003f06047890 */ /* 0x002fe4000fffe0ff */
[----:B---3--:R-:W1:Y:S01]  /*3d50*/  LDS R3, [UR20+0x170] ;  /* 0x00017014ff037984 */ /* 0x008e620008000800 */
[----:B------:R-:W2:Y:S01]  /*3d60*/  LDCU UR6, c[0x0][0x390] ;  /* 0x00007200ff0677ac */ /* 0x000ea20008000800 */
[----:B------:R-:W-:Y:S02]  /*3d70*/  USHF.R.S32.HI UR5, URZ, 0x1f, UR4 ;  /* 0x0000001fff057899 */ /* 0x000fe40008011404 */
[----:B------:R-:W-:-:S02]  /*3d80*/  UPRMT UR34, URZ, 0x654, UR34 ;  /* 0x00000654ff227896 */ /* 0x000fc40008000022 */
[----:B------:R-:W-:Y:S02]  /*3d90*/  ULEA.HI UR4, UR5, UR4, URZ, 0x6 ;  /* 0x0000000405047291 */ /* 0x000fe4000f8f30ff */
[----:B------:R-:W-:Y:S02]  /*3da0*/  UIADD3 UR5, UPT, UPT, UR20, 0x4300, URZ ;  /* 0x0000430014057890 */ /* 0x000fe4000fffe0ff */
[----:B------:R-:W-:Y:S02]  /*3db0*/  USHF.R.S32.HI UR4, URZ, 0x6, UR4 ;  /* 0x00000006ff047899 */ /* 0x000fe40008011404 */
[----:B------:R-:W-:Y:S02]  /*3dc0*/  USHF.R.U32.HI UR5, URZ, 0x4, UR5 ;  /* 0x00000004ff057899 */ /* 0x000fe40008011605 */
[----:B------:R-:W-:Y:S02]  /*3dd0*/  UIMAD UR7, UR4, UR7, URZ ;  /* 0x00000007040772a4 */ /* 0x000fe4000f8e02ff */
[----:B------:R-:W-:-:S02]  /*3de0*/  UIADD3 UR4, UPT, UPT, UR20, 0x1e300, URZ ;  /* 0x0001e30014047890 */ /* 0x000fc4000fffe0ff */
[----:B------:R-:W-:Y:S02]  /*3df0*/  ULOP3.LUT UR5, UR5, 0x3fff, URZ, 0xc0, !UPT ;  /* 0x00003fff05057892 */ /* 0x000fe4000f8ec0ff */
[----:B------:R-:W-:Y:S02]  /*3e00*/  USHF.R.U32.HI UR4, URZ, 0x4, UR4 ;  /* 0x00000004ff047899 */ /* 0x000fe40008011604 */
[----:B------:R-:W-:Y:S02]  /*3e10*/  ULOP3.LUT UR22, UR5, 0x10000, URZ, 0xfc, !UPT ;  /* 0x0001000005167892 */ /* 0x000fe4000f8efcff */
[----:B------:R-:W-:Y:S02]  /*3e20*/  ULOP3.LUT UR23, UR4, 0x3fff, URZ, 0xc0, !UPT ;  /* 0x00003fff04177892 */ /* 0x000fe4000f8ec0ff */
[----:B--2---:R-:W-:Y:S02]  /*3e30*/  UIMAD UR4, UR7, UR6, URZ ;  /* 0x00000006070472a4 */ /* 0x004fe4000f8e02ff */
[----:B------:R-:W-:-:S02]  /*3e40*/  ULOP3.LUT UR23, UR23, 0x10000, URZ, 0xfc, !UPT ;  /* 0x0001000017177892 */ /* 0x000fc4000f8efcff */
[----:B------:R-:W-:Y:S02]  /*3e50*/  UIADD3 UR36, UPT, UPT, UR4, -0x1, URZ ;  /* 0xffffffff04247890 */ /* 0x000fe4000fffe0ff */
[----:B------:R-:W-:Y:S01]  /*3e60*/  UISETP.GE.AND UP4, UPT, UR4, 0x1, UPT ;  /* 0x000000010400788c */ /* 0x000fe2000bf86270 */
[----:B------:R-:W-:Y:S01]  /*3e70*/  UMOV UR30, 0x0 ;  /* 0x00000000001e7882 */ /* 0x000fe20000000000 */
[----:B------:R-:W-:Y:S01]  /*3e80*/  UMOV UR31, 0x8200010 ;  /* 0x08200010001f7882 */ /* 0x000fe20000000000 */
[----:B------:R-:W-:Y:S01]  /*3e90*/  UMOV UR28, 0x0 ;  /* 0x00000000001c7882 */ /* 0x000fe20000000000 */
[C---:B-1----:R-:W-:Y:S01]  /*3ea0*/  VIADD R5, R3.reuse, 0x40 ;  /* 0x0000004003057836 */ /* 0x042fe20000000000 */
[----:B------:R-:W-:Y:S01]  /*3eb0*/  LOP3.LUT R4, R3, 0xffff, RZ, 0xc0, !PT ;  /* 0x0000ffff03047812 */ /* 0x000fe200078ec0ff */
[----:B------:R-:W-:Y:S01]  /*3ec0*/  UMOV UR29, 0x8200010 ;  /* 0x08200010001d7882 */ /* 0x000fe20000000000 */
[----:B------:R-:W-:Y:S01]  /*3ed0*/  UMOV UR26, 0x0 ;  /* 0x00000000001a7882 */ /* 0x000fe20000000000 */
[----:B------:R-:W-:Y:S01]  /*3ee0*/  UMOV UR27, 0x8200010 ;  /* 0x08200010001b7882 */ /* 0x000fe20000000000 */
[----:B------:R-:W-:-:S05]  /*3ef0*/  LOP3.LUT R5, R5, 0xffff, RZ, 0xc0, !PT ;  /* 0x0000ffff05057812 */ /* 0x000fca00078ec0ff */
[----:B------:R1:W-:Y:S02]  /*3f00*/  STL.64 [R1], R4 ;  /* 0x0000000401007387 */ /* 0x0003e40000100a00 */
.L_x_79:
[----:B-1----:R-:W-:-:S04]  /*3f10*/  SHF.L.U32 R5, R2, 0x1f, RZ ;  /* 0x0000001f02057819 */ /* 0x002fc800000006ff */
[----:B------:R-:W1:Y:S02]  /*3f20*/  SYNCS.PHASECHK.TRANS64.TRYWAIT P0, [UR20+0x120], R5 ;  /* 0x00012005ff0075a7 */ /* 0x000e640008001114 */
[----:B-1-34-:R-:W-:Y:S05]  /*3f30*/  @!P0 BRA `(.L_x_71) ;  /* 0x0000005c00d88947 */ /* 0x01afea0003800000 */
.L_x_188:
[----:B-1----:R-:W1:Y:S01]  /*3f40*/  LDS.128 R4, [UR20+0x160] ;  /* 0x00016014ff047984 */ /* 0x002e620008000c00 */
[----:B------:R-:W-:Y:S01]  /*3f50*/  ULEA UR25, UR24, UR20, 0x3 ;  /* 0x0000001418197291 */ /* 0x000fe2000f8e18ff */
[----:B------:R-:W-:Y:S01]  /*3f60*/  @!PT LDS RZ, [RZ] ;  /* 0x00000000fffff984 */ /* 0x000fe20000000800 */
[----:B------:R-:W-:Y:S01]  /*3f70*/  @!PT LDS RZ, [RZ] ;  /* 0x00000000fffff984 */ /* 0x000fe20000000800 */
[----:B------:R-:W-:Y:S01]  /*3f80*/  @!PT LDS RZ, [RZ] ;  /* 0x00000000fffff984 */ /* 0x000fe20000000800 */
[----:B------:R-:W-:Y:S01]  /*3f90*/  @!PT LDS RZ, [RZ] ;  /* 0x00000000fffff984 */ /* 0x000fe20000000800 */
[----:B------:R2:W-:Y:S06]  /*3fa0*/  MEMBAR.ALL.CTA ;  /* 0x0000000000007992 */ /* 0x0005ec0000008000 */
[----:B--2---:R-:W2:Y:S02]  /*3fb0*/  FENCE.VIEW.ASYNC.S ;  /* 0x00000000000073c6 */ /* 0x004ea40000000000 */
[----:B--2---:R-:W-:Y:S01]  /*3fc0*/  SYNCS.ARRIVE.TRANS64.RED.A1T0 RZ, [UR34], RZ ;  /* 0x000000ffffff79a7 */ /* 0x004fe20008100422 */
[----:B-1----:R-:W-:Y:S01]  /*3fd0*/  LOP3.LUT P3, RZ, R6, 0x1, RZ, 0xc0, !PT ;  /* 0x0000000106ff7812 */ /* 0x002fe2000786c0ff */
[----:B------:R-:W-:-:S12]  /*3fe0*/  BRA.U UP3, `(.L_x_72) ;  /* 0x00000001030c7547 */ /* 0x000fd8000b800000 */
[----:B------:R-:W-:-:S04]  /*3ff0*/  SHF.L.U32 R5, R8, 0x1f, RZ ;  /* 0x0000001f08057819 */ /* 0x000fc800000006ff */
[----:B------:R-:W1:Y:S02]  /*4000*/  SYNCS.PHASECHK.TRANS64.TRYWAIT P0, [UR25+0x140], R5 ;  /* 0x00014005ff0075a7 */ /* 0x000e640008001119 */
[----:B-1----:R-:W-:Y:S05]  /*4010*/  @!P0 BRA `(.L_x_73) ;  /* 0x0000005c00b88947 */ /* 0x002fea0003800000 */
.L_x_72:
[----:B------:R-:W-:Y:S05]  /*4020*/  BRA.U UP3, `(.L_x_74) ;  /* 0x0000000503047547 */ /* 0x000fea000b800000 */
[----:B------:R-:W-:Y:S05]  /*4030*/  BRA.U !UP4, `(.L_x_75) ;  /* 0x000000010cf47547 */ /* 0x000fea000b800000 */
[----:B------:R-:W-:Y:S01]  /*4040*/  ULEA UR4, UR24, UR43, 0x2 ;  /* 0x0000002b18047291 */ /* 0x000fe2000f8e10ff */
[----:B-1----:R-:W-:-:S08]  /*4050*/  SHF.L.U32 R4, R0, 0x1f, RZ ;  /* 0x0000001f00047819 */ /* 0x002fd000000006ff */
[----:B------:R-:W5:Y:S01]  /*4060*/  LDL R5, [UR4] ;  /* 0x00000004ff057983 */ /* 0x000f620008100800 */
[----:B------:R-:W-:Y:S02]  /*4070*/  ULEA UR4, UR19, UR20, 0x3 ;  /* 0x0000001413047291 */ /* 0x000fe4000f8e18ff */
[----:B------:R-:W-:Y:S01]  /*4080*/  UPLOP3.LUT UP2, UPT, UPT, UPT, UPT, 0x40, 0x4 ;  /* 0x000000000004789c */ /* 0x000fe20003f4e870 */
[----:B------:R-:W-:-:S06]  /*4090*/  UMOV UR17, UR36 ;  /* 0x0000002400117c82 */ /* 0x000fcc0008000000 */
[----:B------:R1:W2:Y:S01]  /*40a0*/  SYNCS.PHASECHK.TRANS64.TRYWAIT P2, [UR4], R4 ;  /* 0x00000004ff0075a7 */ /* 0x0002a20008041104 */
[----:B------:R-:W-:-:S05]  /*40b0*/  UMOV UR4, UR19 ;  /* 0x0000001300047c82 */ /* 0x000fca0008000000 */
.L_x_78:
[----:B------:R-:W-:Y:S01]  /*40c0*/  ULEA UR18, UR4, UR20, 0x3 ;  /* 0x0000001404127291 */ /* 0x000fe2000f8e18ff */
[----:B--234-:R-:W-:Y:S11]  /*40d0*/  @P2 BRA `(.L_x_76) ;  /* 0x00000000000c2947 */ /* 0x01cff60003800000 */
[----:B------:R-:W-:Y:S04]  /*40e0*/  SHF.L.U32 R6, R0, 0x1f, RZ ;  /* 0x0000001f00067819 */ /* 0x000fe800000006ff */
[----:B------:R-:W2:Y:S02]  /*40f0*/  SYNCS.PHASECHK.TRANS64.TRYWAIT P0, [UR18], R6 ;  /* 0x00000006ff0075a7 */ /* 0x000ea40008001112 */
[----:B--2---:R-:W-:Y:S05]  /*4100*/  @!P0 BRA `(.L_x_77) ;  /* 0x0000005c00948947 */ /* 0x004fea0003800000 */
.L_x_76:
[----:B------:R-:W-:Y:S01]  /*4110*/  UISETP.NE.AND UP0, UPT, UR17, URZ, UPT ;  /* 0x000000ff1100728c */ /* 0x000fe2000bf05270 */
[----:B------:R-:W-:Y:S01]  /*4120*/  PLOP3.LUT P2, PT, PT, PT, PT, 0x80, 0x8 ;  /* 0x000000000008781c */ /* 0x000fe20003f4f070 */
[----:B------:R-:W-:Y:S02]  /*4130*/  UIADD3 UR5, UPT, UPT, UR4, 0x1, URZ ;  /* 0x0000000104057890 */ /* 0x000fe4000fffe0ff */
[----:B------:R-:W-:Y:S02]  /*4140*/  ULEA UR10, UR4, UR23, 0x9 ;  /* 0x00000017040a7291 */ /* 0x000fe4000f8e48ff */
[----:B------:R-:W-:Y:S01]  /*4150*/  UISETP.NE.AND UP1, UPT, UR5, 0xd, UPT ;  /* 0x0000000d0500788c */ /* 0x000fe2000bf25270 */
[----:B------:R-:W-:Y:S01]  /*4160*/  PLOP3.LUT P0, PT, PT, PT, UP0, 0x80, 0x8 ;  /* 0x000000000008781c */ /* 0x000fe20003f0f008 */
[----:B------:R-:W-:Y:S02]  /*4170*/  ULEA UR14, UR4, UR22, 0x9 ;  /* 0x00000016040e7291 */ /* 0x000fe4000f8e48ff */
[----:B------:R-:W-:Y:S02]  /*4180*/  USEL UR6, URZ, 0x1, UP1 ;  /* 0x00000001ff067887 */ /* 0x000fe40008800000 */
[----:B------:R-:W-:Y:S01]  /*4190*/  USEL UR19, UR5, URZ, UP1 ;  /* 0x000000ff05137287 */ /* 0x000fe20008800000 */
[----:B------:R-:W-:Y:S11]  /*41a0*/  ELECT P1, URZ, PT ;  /* 0x0000000000ff782f */ /* 0x000ff60003820000 */
[----:B------:R-:W-:Y:S02]  /*41b0*/  @!UPT UIADD3 URZ, UPT, UPT, URZ, URZ, URZ ;  /* 0x000000fffffff290 */ /* 0x000fe4000fffe0ff */
[C---:B-----5:R-:W-:Y:S01]  /*41c0*/  @P1 R2UR.BROADCAST UR4, R5.reuse ;  /* 0x00000000050412ca */ /* 0x060fe200008e0000 */
[----:B------:R-:W-:Y:S01]  /*41d0*/  @UP0 ULEA UR5, UR19, UR20, 0x3 ;  /* 0x0000001413050291 */ /* 0x000fe2000f8e18ff */
[----:B------:R-:W-:Y:S01]  /*41e0*/  LOP3.LUT R0, R0, UR6, RZ, 0x3c, !PT ;  /* 0x0000000600007c12 */ /* 0x000fe2000f8e3cff */
[----:B------:R-:W-:Y:S02]  /*41f0*/  UIADD3 UR8, UPT, UPT, UR10, 0x2, URZ ;  /* 0x000000020a087890 */ /* 0x000fe4000fffe0ff */
[----:B------:R-:W-:Y:S01]  /*4200*/  UIADD3 UR6, UPT, UPT, UR14, 0x2, URZ ;  /* 0x000000020e067890 */ /* 0x000fe2000fffe0ff */
[----:B-1----:R-:W-:Y:S01]  /*4210*/  @P0 SHF.L.U32 R4, R0, 0x1f, RZ ;  /* 0x0000001f00040819 */ /* 0x002fe200000006ff */
[----:B------:R-:W-:Y:S01]  /*4220*/  UIADD3 UR12, UPT, UPT, UR10, 0x4, URZ ;  /* 0x000000040a0c7890 */ /* 0x000fe2000fffe0ff */
[----:B------:R-:W-:Y:S02]  /*4230*/  UMOV UR11, 0x40004040 ;  /* 0x40004040000b7882 */ /* 0x000fe40000000000 */
[----:B------:R3:W4:Y:S01]  /*4240*/  @P0 SYNCS.PHASECHK.TRANS64.TRYWAIT P2, [UR5], R4 ;  /* 0x00000004ff0005a7 */ /* 0x0007220008041105 */
[----:B------:R-:W-:Y:S11]  /*4250*/  ELECT P0, URZ, PT ;  /* 0x0000000000ff782f */ /* 0x000ff60003800000 */
[----:B------:R-:W-:Y:S02]  /*4260*/  @!UPT UIADD3 URZ, UPT, UPT, URZ, URZ, URZ ;  /* 0x000000fffffff290 */ /* 0x000fe4000fffe0ff */
[C---:B------:R-:W-:Y:S02]  /*4270*/  @P0 R2UR.BROADCAST UR16, R5.reuse ;  /* 0x00000000051002ca */ /* 0x040fe400008e0000 */
[----:B------:R-:W-:Y:S01]  /*4280*/  ELECT P0, URZ, PT ;  /* 0x0000000000ff782f */ /* 0x000fe20003800000 */
[----:B------:R-:W-:Y:S01]  /*4290*/  UMOV UR15, 0x40004040 ;  /* 0x40004040000f7882 */ /* 0x000fe20000000000 */
[----:B------:R-:W-:Y:S01]  /*42a0*/  UMOV UR9, 0x40004040 ;  /* 0x4000404000097882 */ /* 0x000fe20000000000 */
[----:B------:R1:W-:Y:S01]  /*42b0*/  UTCHMMA.2CTA gdesc[UR14], gdesc[UR10], tmem[UR4], tmem[UR32], idesc[UR33], UP2 ;  /* 0x00ff200a0e0075ea */ /* 0x0003e20009200004 */
[----:B------:R-:W-:Y:S01]  /*42c0*/  UPLOP3.LUT UP2, UPT, UPT, UPT, UPT, 0x80, 0x8 ;  /* 0x000000000008789c */ /* 0x000fe20003f4f070 */
[----:B------:R-:W-:Y:S01]  /*42d0*/  UMOV UR7, 0x40004040 ;  /* 0x4000404000077882 */ /* 0x000fe20000000000 */
[----:B------:R-:W-:Y:S01]  /*42e0*/  UMOV UR13, 0x40004040 ;  /* 0x40004040000d7882 */ /* 0x000fe20000000000 */
[----:B------:R-:W-:Y:S04]  /*42f0*/  UMOV UR5, 0x40004040 ;  /* 0x4000404000057882 */ /* 0x000fe80000000000 */
[----:B------:R2:W-:Y:S01]  /*4300*/  UTCHMMA.2CTA gdesc[UR6], gdesc[UR8], tmem[UR16], tmem[UR30], idesc[UR31], UPT ;  /* 0x00ff1e08060075ea */ /* 0x0005e2000ba00010 */
[----:B-1----:R-:W-:Y:S01]  /*4310*/  UIADD3 UR4, UPT, UPT, UR14, 0x4, URZ ;  /* 0x000000040e047890 */ /* 0x002fe2000fffe0ff */
[C---:B------:R-:W-:Y:S02]  /*4320*/  @P0 R2UR.BROADCAST UR15, R5.reuse ;  /* 0x00000000050f02ca */ /* 0x040fe400008e0000 */
[----:B------:R-:W-:Y:S01]  /*4330*/  ELECT P0, URZ, PT ;  /* 0x0000000000ff782f */ /* 0x000fe20003800000 */
[----:B------:R-:W-:Y:S02]  /*4340*/  UIADD3 UR10, UPT, UPT, UR10, 0x6, URZ ;  /* 0x000000060a0a7890 */ /* 0x000fe4000fffe0ff */
[----:B--2---:R-:W-:Y:S10]  /*4350*/  UIADD3 UR6, UPT, UPT, UR14, 0x6, URZ ;  /* 0x000000060e067890 */ /* 0x004ff4000fffe0ff */
[----:B------:R-:W-:Y:S01]  /*4360*/  @P0 R2UR.BROADCAST UR9, R5 ;  /* 0x00000000050902ca */ /* 0x000fe200008e0000 */
[----:B------:R-:W-:Y:S01]  /*4370*/  UIADD3 UR8, UPT, UPT, UR18, 0x68, URZ ;  /* 0x0000006812087890 */ /* 0x000fe2000fffe0ff */
[----:B------:R1:W-:Y:S11]  /*4380*/  UTCHMMA.2CTA gdesc[UR4], gdesc[UR12], tmem[UR15], tmem[UR28], idesc[UR29], UPT ;  /* 0x00ff1c0c040075ea */ /* 0x0003f6000ba0000f */
[----:B------:R3:W-:Y:S01]  /*4390*/  UTCHMMA.2CTA gdesc[UR6], gdesc[UR10], tmem[UR9], tmem[UR26], idesc[UR27], UPT ;  /* 0x00ff1a0a060075ea */ /* 0x0007e2000ba00009 */
[----:B------:R3:W-:Y:S01]  /*43a0*/  UTCBAR.2CTA.MULTICAST [UR8], URZ, UR21 ;  /* 0x000000ff080073e9 */ /* 0x0007e20008200815 */
[----:B-1----:R-:W-:Y:S02]  /*43b0*/  UIADD3 UR4, UPT, UPT, UR17, 0x1, URZ ;  /* 0x0000000111047890 */ /* 0x002fe4000fffe0ff */
[----:B------:R-:W-:Y:S02]  /*43c0*/  UIADD3 UR5, UPT, UPT, UR17, -0x1, URZ ;  /* 0xffffffff11057890 */ /* 0x000fe4000fffe0ff */
[----:B------:R-:W-:Y:S03]  /*43d0*/  UISETP.GT.U32.AND UP0, UPT, UR4, 0x1, UPT ;  /* 0x000000010400788c */ /* 0x000fe6000bf04070 */
[----:B------:R-:W-:Y:S02]  /*43e0*/  UMOV UR4, UR19 ;  /* 0x0000001300047c82 */ /* 0x000fe40008000000 */
[----:B------:R-:W-:Y:S04]  /*43f0*/  UMOV UR17, UR5 ;  /* 0x0000000500117c82 */ /* 0x000fe80008000000 */
[----:B------:R-:W-:Y:S05]  /*4400*/  BRA.U UP0, `(.L_x_78) ;  /* 0xfffffffd002c7547 */ /* 0x000fea000b83ffff */
.L_x_75:
[----:B------:R-:W-:-:S09]  /*4410*/  UIADD3 UR4, UPT, UPT, UR25, 0x130, URZ ;  /* 0x0000013019047890 */ /* 0x000fd2000fffe0ff */
[----:B------:R2:W-:Y:S01]  /*4420*/  UTCBAR.2CTA.MULTICAST [UR4], URZ, UR35 ;  /* 0x000000ff040073e9 */ /* 0x0005e20008200823 */
[----:B------:R-:W-:Y:S02]  /*4430*/  NOP ;  /* 0x0000000000007918 */ /* 0x000fe40000000000 */
.L_x_74:
[----:B--2---:R-:W-:Y:S01]  /*4440*/  UIADD3 UR4, UPT, UPT, UR24, 0x1, URZ ;  /* 0x0000000118047890 */ /* 0x004fe2000fffe0ff */
[----:B------:R-:W-:-:S03]  /*4450*/  LOP3.LUT R2, R2, 0x1, RZ, 0x3c, !PT ;  /* 0x0000000102027812 */ /* 0x000fc600078e3cff */
[----:B------:R-:W-:-:S04]  /*4460*/  UISETP.NE.AND UP0, UPT, UR4, 0x2, UPT ;  /* 0x000000020400788c */ /* 0x000fc8000bf05270 */
[----:B------:R-:W-:Y:S02]  /*4470*/  USEL UR5, URZ, 0x1, UP0 ;  /* 0x00000001ff057887 */ /* 0x000fe40008000000 */
[----:B------:R-:W-:-:S04]  /*4480*/  USEL UR24, UR4, URZ, UP0 ;  /* 0x000000ff04187287 */ /* 0x000fc80008000000 */
[----:B------:R-:W-:Y:S01]  /*4490*/  LOP3.LUT R8, R8, UR5, RZ, 0x3c, !PT ;  /* 0x0000000508087c12 */ /* 0x000fe2000f8e3cff */
[----:B------:R-:W-:Y:S07]  /*44a0*/  @P3 BRA `(.L_x_79) ;  /* 0xfffffff800983947 */ /* 0x000fee000383ffff */
[----:B---3--:R-:W2:Y:S01]  /*44b0*/  S2UR UR8, SR_CgaCtaId ;  /* 0x00000000000879c3 */ /* 0x008ea20000008800 */
[----:B------:R-:W-:Y:S01]  /*44c0*/  ELECT P0, URZ, PT ;  /* 0x0000000000ff782f */ /* 0x000fe20003800000 */
[----:B------:R-:W-:Y:S01]  /*44d0*/  HFMA2 R0, -RZ, RZ, 0, 5.9604644775390625e-08 ;  /* 0x00000001ff007431 */ /* 0x000fe200000001ff */
[----:B------:R-:W-:-:S05]  /*44e0*/  UMOV UR4, 0x40 ;  /* 0x0000004000047882 */ /* 0x000fca0000000000 */
[----:B------:R-:W-:Y:S01]  /*44f0*/  UVIRTCOUNT.DEALLOC.SMPOOL 0x80 ;  /* 0x000000800000784c */ /* 0x000fe20000000000 */
[----:B------:R-:W-:Y:S02]  /*4500*/  UISETP.NE.AND UP0, UPT, UR38, URZ, UPT ;  /* 0x000000ff2600728c */ /* 0x000fe4000bf05270 */
[----:B--2---:R-:W-:-:S09]  /*4510*/  ULEA UR8, UR8, UR4, 0x18 ;  /* 0x0000000408087291 */ /* 0x004fd2000f8ec0ff */
[----:B------:R2:W-:Y:S01]  /*4520*/  @P0 STS.U8 [UR8+0x1c], R0 ;  /* 0x00001c00ff000988 */ /* 0x0005e20008000008 */
[----:B------:R-:W-:Y:S05]  /*4530*/  BRA.U UP0, `(.L_x_80) ;  /* 0x0000000100587547 */ /* 0x000fea000b800000 */
[----:B------:R-:W-:Y:S01]  /*4540*/  UIADD3 UR5, UPT, UPT, UR20, 0x140, URZ ;  /* 0x0000014014057890 */ /* 0x000fe2000fffe0ff */
[----:B------:R-:W-:-:S03]  /*4550*/  SHF.L.U32 R2, R8, 0x1f, RZ ;  /* 0x0000001f08027819 */ /* 0x000fc600000006ff */
[----:B------:R-:W-:-:S09]  /*4560*/  ULEA UR4, UR24, UR5, 0x3 ;  /* 0x0000000518047291 */ /* 0x000fd2000f8e18ff */
[----:B------:R-:W3:Y:S02]  /*4570*/  SYNCS.PHASECHK.TRANS64.TRYWAIT P0, [UR4], R2 ;  /* 0x00000002ff0075a7 */ /* 0x000ee40008001104 */
[----:B---3--:R-:W-:Y:S05]  /*4580*/  @!P0 BRA `(.L_x_81) ;  /* 0x00000058008c8947 */ /* 0x008fea0003800000 */
.L_x_192:
[----:B------:R-:W-:-:S04]  /*4590*/  UIADD3 UR4, UPT, UPT, UR24, 0x1, URZ ;  /* 0x0000000118047890 */ /* 0x000fc8000fffe0ff */
[----:B------:R-:W-:-:S04]  /*45a0*/  UISETP.NE.AND UP1, UPT, UR4, 0x2, UPT ;  /* 0x000000020400788c */ /* 0x000fc8000bf25270 */
[----:B------:R-:W-:Y:S02]  /*45b0*/  USEL UR6, URZ, 0x1, UP1 ;  /* 0x00000001ff067887 */ /* 0x000fe40008800000 */
[----:B------:R-:W-:-:S04]  /*45c0*/  USEL UR4, UR4, URZ, UP1 ;  /* 0x000000ff04047287 */ /* 0x000fc80008800000 */
[----:B------:R-:W-:Y:S01]  /*45d0*/  ULEA UR4, UR4, UR5, 0x3 ;  /* 0x0000000504047291 */ /* 0x000fe2000f8e18ff */
[----:B--2---:R-:W-:-:S04]  /*45e0*/  LOP3.LUT R2, R8, UR6, RZ, 0x3c, !PT ;  /* 0x0000000608027c12 */ /* 0x004fc8000f8e3cff */
[----:B------:R-:W-:Y:S01]  /*45f0*/  SHF.L.U32 R2, R2, 0x1f, RZ ;  /* 0x0000001f02027819 */ /* 0x000fe200000006ff */
[----:B------:R-:W-:-:S04]  /*4600*/  IMAD.U32 R0, RZ, RZ, UR4 ;  /* 0x00000004ff007e24 */ /* 0x000fc8000f8e00ff */
[----:B------:R2:W3:Y:S03]  /*4610*/  SYNCS.PHASECHK.TRANS64.TRYWAIT P0, [R0+URZ], R2 ;  /* 0x00000002000075a7 */ /* 0x0004e600080011ff */
[----:B---3--:R-:W-:Y:S05]  /*4620*/  @!P0 NANOSLEEP.SYNCS 0x989680 ;  /* 0x009896800000895d */ /* 0x008fea0003900000 */
[----:B------:R-:W3:Y:S02]  /*4630*/  @!P0 SYNCS.PHASECHK.TRANS64 P0, [R0+URZ], R2 ;  /* 0x00000002000085a7 */ /* 0x000ee400080010ff */
[----:B---3--:R-:W-:Y:S05]  /*4640*/  @P0 BRA `(.L_x_82) ;  /* 0x0000000000200947 */ /* 0x008fea0003800000 */
.L_x_83:
[----:B---3--:R3:W1:Y:S02]  /*4650*/  SYNCS.PHASECHK.TRANS64.TRYWAIT P0, [R0+URZ], R2 ;  /* 0x00000002000075a7 */ /* 0x00866400080011ff */
[----:B-1----:R-:W-:Y:S05]  /*4660*/  @!P0 NANOSLEEP.SYNCS 0x989680 ;  /* 0x009896800000895d */ /* 0x002fea0003900000 */
[----:B------:R-:W1:Y:S02]  /*4670*/  @!P0 SYNCS.PHASECHK.TRANS64 P0, [R0+URZ], R2 ;  /* 0x00000002000085a7 */ /* 0x000e6400080010ff */
[----:B-1----:R-:W-:Y:S05]  /*4680*/  @!P0 BRA `(.L_x_83) ;  /* 0xfffffffc00f08947 */ /* 0x002fea000383ffff */
[----:B------:R-:W-:Y:S05]  /*4690*/  BRA `(.L_x_82) ;  /* 0x00000000000c7947 */ /* 0x000fea0003800000 */
.L_x_80:
[----:B------:R-:W-:-:S04]  /*46a0*/  UIADD3 UR4, UPT, UPT, UR20, 0x150, URZ ;  /* 0x0000015014047890 */ /* 0x000fc8000fffe0ff */
[----:B------:R-:W-:-:S09]  /*46b0*/  UPRMT UR4, UR37, 0x654, UR4 ;  /* 0x0000065425047896 */ /* 0x000fd20008000004 */
[----:B------:R-:W-:Y:S03]  /*46c0*/  SYNCS.ARRIVE.TRANS64.RED.A1T0 RZ, [UR4], RZ ;  /* 0x000000ffffff79a7 */ /* 0x000fe60008100404 */
.L_x_82:
[----:B--23--:R-:W-:Y:S01]  /*46d0*/  SHF.L.U32 R2, RZ, 0x1f, RZ ;  /* 0x0000001fff027819 */ /* 0x00cfe200000006ff */
[----:B------:R-:W-:Y:S01]  /*46e0*/  UIADD3 UR4, UPT, UPT, UR20, 0x150, URZ ;  /* 0x0000015014047890 */ /* 0x000fe2000fffe0ff */
[----:B------:R-:W-:Y:S02]  /*46f0*/  PLOP3.LUT P0, PT, PT, PT, UP0, 0x80, 0x8 ;  /* 0x000000000008781c */ /* 0x000fe40003f0f008 */
[----:B------:R-:W2:Y:S02]  /*4700*/  SYNCS.PHASECHK.TRANS64.TRYWAIT P1, [UR20+0x150], R2 ;  /* 0x00015002ff0075a7 */ /* 0x000ea40008021114 */
[----:B--2---:R-:W-:Y:S09]  /*4710*/  @!P1 BRA `(.L_x_84) ;  /* 0x0000005800409947 */ /* 0x004ff20003800000 */
.L_x_194:
[----:B------:R-:W-:Y:S01]  /*4720*/  @!UP0 UPRMT UR4, UR37, 0x654, UR4 ;  /* 0x0000065425048896 */ /* 0x000fe20008000004 */
[----:B------:R-:W-:Y:S01]  /*4730*/  LOP3.LUT R3, R3, 0xffff, RZ, 0xc0, !PT ;  /* 0x0000ffff03037812 */ /* 0x000fe200078ec0ff */
[----:B--2---:R-:W-:-:S03]  /*4740*/  IMAD.MOV.U32 R2, RZ, RZ, 0xffff ;  /* 0x0000ffffff027424 */ /* 0x004fc600078e00ff */
[----:B------:R-:W-:-:S04]  /*4750*/  SHF.R.U32.HI R3, RZ, 0x5, R3 ;  /* 0x00000005ff037819 */ /* 0x000fc80000011603 */
[----:B------:R-:W-:Y:S01]  /*4760*/  @!P0 SYNCS.ARRIVE.TRANS64.RED.A1T0 RZ, [UR4], RZ ;  /* 0x000000ffffff89a7 */ /* 0x000fe20008100404 */
[----:B------:R-:W-:Y:S01]  /*4770*/  NOP ;  /* 0x0000000000007918 */ /* 0x000fe20000000000 */
[----:B------:R-:W2:Y:S01]  /*4780*/  LDS R0, [UR8+0x14] ;  /* 0x00001408ff007984 */ /* 0x000ea20008000800 */
[----:B------:R-:W-:-:S04]  /*4790*/  SHF.L.U32 R2, R2, R3, RZ ;  /* 0x0000000302027219 */ /* 0x000fc800000006ff */
[----:B--2---:R-:W-:-:S04]  /*47a0*/  LOP3.LUT R0, R0, R2, RZ, 0xc0, !PT ;  /* 0x0000000200007212 */ /* 0x004fc800078ec0ff */
[----:B------:R-:W-:Y:S01]  /*47b0*/  ISETP.NE.AND P0, PT, R0, R2, PT ;  /* 0x000000020000720c */ /* 0x000fe20003f05270 */
[----:B------:R-:W-:-:S05]  /*47c0*/  IMAD.MOV.U32 R0, RZ, RZ, 0x1 ;  /* 0x00000001ff007424 */ /* 0x000fca00078e00ff */
[----:B------:R-:W-:-:S07]  /*47d0*/  SHF.L.U32 R0, R0, R3, RZ ;  /* 0x0000000300007219 */ /* 0x000fce00000006ff */
[----:B------:R-:W-:Y:S05]  /*47e0*/  @P0 BRA `(.L_x_85) ;  /* 0x00000000005c0947 */ /* 0x000fea0003800000 */
[----:B------:R-:W2:Y:S02]  /*47f0*/  LDS R3, [UR8+0x18] ;  /* 0x00001808ff037984 */ /* 0x000ea40008000800 */
[----:B--2---:R-:W-:-:S04]  /*4800*/  LOP3.LUT R3, R3, R0, RZ, 0xc0, !PT ;  /* 0x0000000003037212 */ /* 0x004fc800078ec0ff */
[----:B------:R-:W-:-:S13]  /*4810*/  ISETP.NE.AND P0, PT, R3, R0, PT ;  /* 0x000000000300720c */ /* 0x000fda0003f05270 */
[----:B------:R-:W-:Y:S05]  /*4820*/  @P0 BRA `(.L_x_86) ;  /* 0x0000000000400947 */ /* 0x000fea0003800000 */
[----:B------:R-:W-:Y:S01]  /*4830*/  R2UR UR4, R2 ;  /* 0x00000000020472ca */ /* 0x000fe200000e0000 */
[----:B------:R-:W2:Y:S01]  /*4840*/  S2R R3, SR_LANEID ;  /* 0x0000000000037919 */ /* 0x000ea20000000000 */
[----:B------:R-:W-:-:S04]  /*4850*/  LOP3.LUT R0, RZ, R0, RZ, 0x33, !PT ;  /* 0x00000000ff007212 */ /* 0x000fc800078e33ff */
[----:B------:R-:W3:Y:S07]  /*4860*/  REDUX UR6, R0 ;  /* 0x00000000000673c4 */ /* 0x000eee0000000000 */
[----:B------:R-:W-:-:S03]  /*4870*/  ULOP3.LUT UR5, URZ, UR4, URZ, 0x33, !UPT ;  /* 0x00000004ff057292 */ /* 0x000fc6000f8e33ff */
[----:B------:R-:W-:Y:S02]  /*4880*/  VOTEU.ANY UR4, UPT, PT ;  /* 0x0000000000047886 */ /* 0x000fe400038e0100 */
[----:B------:R-:W-:Y:S01]  /*4890*/  UFLO.U32 UR4, UR4 ;  /* 0x00000004000472bd */ /* 0x000fe200080e0000 */
[----:B------:R-:W-:-:S04]  /*48a0*/  IMAD.U32 R2, RZ, RZ, UR5 ;  /* 0x00000005ff027e24 */ /* 0x000fc8000f8e00ff */
[----:B------:R-:W1:Y:S02]  /*48b0*/  REDUX UR7, R2 ;  /* 0x00000000020773c4 */ /* 0x000e640000000000 */
[----:B------:R1:W-:Y:S01]  /*48c0*/  UTCATOMSWS.AND URZ, UR5 ;  /* 0x0000000500ff79e3 */ /* 0x0003e20008000000 */
[----:B---3--:R-:W-:Y:S01]  /*48d0*/  IMAD.U32 R0, RZ, RZ, UR6 ;  /* 0x00000006ff007e24 */ /* 0x008fe2000f8e00ff */
[----:B--2---:R-:W-:Y:S01]  /*48e0*/  ISETP.EQ.U32.AND P0, PT, R3, UR4, PT ;  /* 0x0000000403007c0c */ /* 0x004fe2000bf02070 */
[----:B-1----:R-:W-:-:S12]  /*48f0*/  IMAD.U32 R2, RZ, RZ, UR7 ;  /* 0x00000007ff027e24 */ /* 0x002fd8000f8e00ff */
[----:B------:R1:W-:Y:S04]  /*4900*/  @P0 ATOMS.AND RZ, [UR8+0x14], R2 ;  /* 0x00001402ffff098c */ /* 0x0003e8000a800008 */
[----:B------:R1:W-:Y:S01]  /*4910*/  @P0 ATOMS.AND RZ, [UR8+0x18], R0 ;  /* 0x00001800ffff098c */ /* 0x0003e2000a800008 */
[----:B------:R-:W-:Y:S05]  /*4920*/  BRA `(.L_x_87) ;  /* 0x0000000000147947 */ /* 0x000fea0003800000 */
.L_x_86:
[----:B------:R-:W-:Y:S02]  /*4930*/  MOV R2, 0x4950 ;  /* 0x0000495000027802 */ /* 0x000fe40000000f00 */
[----:B-1--45:R-:W-:Y:S05]  /*4940*/  CALL.REL.NOINC `($__internal_0_$__cuda_sm10x_tcgen05_guardrail_trap_col_being_dealloced_not_returned_by_alloc) ;  /* 0x0000005c00247944 */ /* 0x032fea0003c00000 */
[----:B------:R-:W-:Y:S05]  /*4950*/  BRA `(.L_x_87) ;  /* 0x0000000000087947 */ /* 0x000fea0003800000 */
.L_x_85:
[----:B------:R-:W-:Y:S02]  /*4960*/  MOV R2, 0x4980 ;  /* 0x0000498000027802 */ /* 0x000fe40000000f00 */
[----:B-1--45:R-:W-:Y:S05]  /*4970*/  CALL.REL.NOINC `($__internal_2_$__cuda_sm10x_tcgen05_guardrail_trap_unallocated_columns_being_dealloced) ;  /* 0x0000005c00307944 */ /* 0x032fea0003c00000 */
.L_x_87:
[----:B------:R-:W-:Y:S01]  /*4980*/  NOP ;  /* 0x0000000000007918 */ /* 0x000fe20000000000 */
[----:B------:R-:W-:Y:S05]  /*4990*/  EXIT ;  /* 0x000000000000794d */ /* 0x000fea0003800000 */
.L_x_59:
[----:B------:R-:W-:-:S09]  /*49a0*/  UISETP.NE.OR UP0, UPT, UR18, 0x3, !UP3 ;  /* 0x000000031200788c */ /* 0x000fd2000df05670 */
[----:B------:R-:W-:Y:S05]  /*49b0*/  BRA.U UP0, `(.L_x_88) ;  /* 0x00000015002c7547 */ /* 0x000fea000b800000 */
[----:B------:R-:W2:Y:S01]  /*49c0*/  LDCU.64 UR4, c[0x0][0x888] ;  /* 0x00011100ff0477ac */ /* 0x000ea20008000a00 */
[----:B------:R-:W3:Y:S01]  /*49d0*/  S2UR UR10, SR_CgaCtaId ;  /* 0x00000000000a79c3 */ /* 0x000ee20000008800 */
[----:B------:R-:W-:Y:S01]  /*49e0*/  HFMA2 R10, -RZ, RZ, 0, 5.9604644775390625e-08 ;  /* 0x00000001ff0a7431 */ /* 0x000fe200000001ff */
[----:B------:R-:W-:Y:S01]  /*49f0*/  MOV R9, RZ ;  /* 0x000000ff00097202 */ /* 0x000fe20000000f00 */
[----:B------:R-:W4:Y:S01]  /*4a00*/  LDCU UR49, c[0x0][0x370] ;  /* 0x00006e00ff3177ac */ /* 0x000f220008000800 */
[----:B------:R-:W-:Y:S01]  /*4a10*/  HFMA2 R0, -RZ, RZ, 0, 0.00048828125 ;  /* 0x00001000ff007431 */ /* 0x000fe200000001ff */
[----:B------:R-:W4:Y:S03]  /*4a20*/  LDCU.128 UR52, c[0x0][0xb10] ;  /* 0x00016200ff3477ac */ /* 0x000f260008000c00 */
[----:B------:R-:W1:Y:S01]  /*4a30*/  LDC.64 R12, c[0x0][0x348] ;  /* 0x0000d200ff0c7b82 */ /* 0x000e620000000a00 */
[----:B------:R-:W3:Y:S01]  /*4a40*/  LDCU UR38, c[0x0][0x374] ;  /* 0x00006e80ff2677ac */ /* 0x000ee20008000800 */
[----:B------:R-:W3:Y:S01]  /*4a50*/  LDCU.64 UR46, c[0x0][0x890] ;  /* 0x00011200ff2e77ac */ /* 0x000ee20008000a00 */
[----:B--2---:R-:W-:Y:S01]  /*4a60*/  UISETP.NE.U32.AND UP0, UPT, UR4, URZ, UPT ;  /* 0x000000ff0400728c */ /* 0x004fe2000bf05070 */
[----:B------:R-:W2:Y:S01]  /*4a70*/  LDCU UR30, c[0x0][0xb0c] ;  /* 0x00016180ff1e77ac */ /* 0x000ea20008000800 */
[----:B------:R-:W1:Y:S01]  /*4a80*/  LDCU UR68, c[0x0][0xb20] ;  /* 0x00016400ff4477ac */ /* 0x000e620008000800 */
[----:B------:R-:W1:Y:S01]  /*4a90*/  LDCU UR4, c[0x0][0xb30] ;  /* 0x00016600ff0477ac */ /* 0x000e620008000800 */
[----:B------:R-:W1:Y:S01]  /*4aa0*/  LDCU.128 UR56, c[0x0][0x980] ;  /* 0x00013000ff3877ac */ /* 0x000e620008000c00 */
[----:B------:R-:W-:Y:S01]  /*4ab0*/  UMOV UR31, 0x400 ;  /* 0x00000400001f7882 */ /* 0x000fe20000000000 */
[----:B----4-:R-:W-:-:S02]  /*4ac0*/  UIMAD.WIDE.U32 UR6, UR49, UR52, URZ ;  /* 0x00000034310672a5 */ /* 0x010fc4000f8e00ff */
[----:B---3--:R-:W-:Y:S02]  /*4ad0*/  UIMAD.WIDE.U32 UR8, UR38, UR55, URZ ;  /* 0x00000037260872a5 */ /* 0x008fe4000f8e00ff */
[----:B------:R-:W-:Y:S02]  /*4ae0*/  UISETP.NE.AND.EX UP6, UPT, UR5, URZ, UPT, UP0 ;  /* 0x000000ff0500728c */ /* 0x000fe4000bfc5300 */
[----:B------:R-:W-:Y:S02]  /*4af0*/  ULEA UR31, UR10, UR31, 0x18 ;  /* 0x0000001f0a1f7291 */ /* 0x000fe4000f8ec0ff */
[----:B------:R-:W-:Y:S02]  /*4b00*/  UISETP.NE.AND UP0, UPT, UR39, 0x1, UPT ;  /* 0x000000012700788c */ /* 0x000fe4000bf05270 */
[----:B------:R-:W-:Y:S02]  /*4b10*/  UISETP.NE.U32.AND UP0, UPT, UR46, URZ, UPT ;  /* 0x000000ff2e00728c */ /* 0x000fe4000bf05070 */
[----:B------:R-:W-:-:S02]  /*4b20*/  UIADD3 UR61, UPT, UPT, UR31, 0xe8, URZ ;  /* 0x000000e81f3d7890 */ /* 0x000fc4000fffe0ff */
[----:B------:R-:W-:Y:S02]  /*4b30*/  UIADD3 UR60, UPT, UPT, UR31, 0x128, URZ ;  /* 0x000001281f3c7890 */ /* 0x000fe4000fffe0ff */
[----:B------:R-:W-:Y:S02]  /*4b40*/  UIADD3 UR41, UPT, UPT, UR31, 0xd0, URZ ;  /* 0x000000d01f297890 */ /* 0x000fe4000fffe0ff */
[----:B------:R-:W-:Y:S02]  /*4b50*/  UIADD3 UR33, UPT, UPT, UR31, 0xd8, URZ ;  /* 0x000000d81f217890 */ /* 0x000fe4000fffe0ff */
[----:B------:R-:W-:Y:S02]  /*4b60*/  UIADD3 UR25, UPT, UPT, UR31, 0xe0, URZ ;  /* 0x000000e01f197890 */ /* 0x000fe4000fffe0ff */
[----:B------:R-:W-:Y:S02]  /*4b70*/  UISETP.GE.AND UP3, UPT, UR39, 0x1, UPT ;  /* 0x000000012700788c */ /* 0x000fe4000bf66270 */
[----:B------:R-:W-:Y:S01]  /*4b80*/  UISETP.NE.AND.EX UP5, UPT, UR47, URZ, UPT, UP0 ;  /* 0x000000ff2f00728c */ /* 0x000fe2000bfa5300 */
[----:B------:R-:W-:Y:S01]  /*4b90*/  UMOV UR66, UR7 ;  /* 0x0000000700427c82 */ /* 0x000fe20008000000 */
[----:B------:R-:W-:Y:S01]  /*4ba0*/  UMOV UR65, UR9 ;  /* 0x0000000900417c82 */ /* 0x000fe20008000000 */
[----:B--2---:R-:W-:-:S02]  /*4bb0*/  UISETP.NE.AND UP3, UPT, UR30, 0x1, UPT ;  /* 0x000000011e00788c */ /* 0x004fc4000bf65270 */
[----:B------:R-:W-:Y:S02]  /*4bc0*/  UISETP.NE.AND UP0, UPT, UR54, 0x1, UPT ;  /* 0x000000013600788c */ /* 0x000fe4000bf05270 */
[----:B------:R-:W-:Y:S01]  /*4bd0*/  UPLOP3.LUT UP2, UPT, UPT, UPT, UPT, 0x40, 0x4 ;  /* 0x000000000004789c */ /* 0x000fe20003f4e870 */
[----:B------:R-:W2:Y:S01]  /*4be0*/  LDCU.64 UR22, c[0x0][0xb28] ;  /* 0x00016500ff1677ac */ /* 0x000ea20008000a00 */
[----:B------:R-:W3:Y:S01]  /*4bf0*/  LDCU.64 UR50, c[0x0][0x990] ;  /* 0x00013200ff3277ac */ /* 0x000ee20008000a00 */
[----:B------:R-:W-:Y:S02]  /*4c00*/  UPRMT UR61, UR10, 0x654, UR61 ;  /* 0x000006540a3d7896 */ /* 0x000fe4000800003d */
[----:B------:R-:W-:Y:S02]  /*4c10*/  UPRMT UR60, URZ, 0x654, UR60 ;  /* 0x00000654ff3c7896 */ /* 0x000fe4000800003c */
[----:B------:R-:W-:Y:S02]  /*4c20*/  UPRMT UR64, UR10, 0x654, UR41 ;  /* 0x000006540a407896 */ /* 0x000fe40008000029 */
[----:B------:R-:W-:-:S02]  /*4c30*/  UPRMT UR63, UR10, 0x654, UR33 ;  /* 0x000006540a3f7896 */ /* 0x000fc40008000021 */
[----:B------:R-:W-:Y:S02]  /*4c40*/  UPRMT UR62, UR10, 0x654, UR25 ;  /* 0x000006540a3e7896 */ /* 0x000fe40008000019 */
[----:B------:R-:W-:Y:S02]  /*4c50*/  USHF.R.U32.HI UR66, URZ, UR53, UR66 ;  /* 0x00000035ff427299 */ /* 0x000fe40008011642 */
[----:B-1----:R-:W-:Y:S02]  /*4c60*/  USHF.R.U32.HI UR65, URZ, UR68, UR65 ;  /* 0x00000044ff417299 */ /* 0x002fe40008011641 */
[----:B------:R-:W-:Y:S02]  /*4c70*/  UISETP.NE.AND UP4, UPT, UR4, 0x1, UPT ;  /* 0x000000010400788c */ /* 0x000fe4000bf85270 */
[----:B------:R-:W-:Y:S02]  /*4c80*/  UISETP.NE.AND UP3, UPT, UR56, 0x1, UPT ;  /* 0x000000013800788c */ /* 0x000fe4000bf65270 */
[----:B--23--:R-:W-:-:S11]  /*4c90*/  UISETP.NE.AND UP0, UPT, UR59, 0x1, UPT ;  /* 0x000000013b00788c */ /* 0x00cfd6000bf05270 */
.L_x_99:
[----:B------:R-:W-:Y:S04]  /*4ca0*/  SHF.L.U32 R3, R9, 0x1f, RZ ;  /* 0x0000001f09037819 */ /* 0x000fe800000006ff */
[----:B------:R-:W1:Y:S02]  /*4cb0*/  SYNCS.PHASECHK.TRANS64.TRYWAIT P0, [UR31+0x120], R3 ;  /* 0x00012003ff0075a7 */ /* 0x000e64000800111f */
[----:B-12---:R-:W-:Y:S05]  /*4cc0*/  @!P0 BRA `(.L_x_89) ;  /* 0x0000005000ec8947 */ /* 0x006fea0003800000 */
.L_x_196:
[----:B------:R-:W2:Y:S01]  /*4cd0*/  LDS.128 R4, [UR31+0x160] ;  /* 0x0001601fff047984 */ /* 0x000ea20008000c00 */
[----:B------:R-:W-:Y:S01]  /*4ce0*/  UISETP.GE.AND UP0, UPT, UR39, 0x1, UPT ;  /* 0x000000012700788c */ /* 0x000fe2000bf06270 */
[----:B------:R-:W-:Y:S01]  /*4cf0*/  @!PT LDS RZ, [RZ] ;  /* 0x00000000fffff984 */ /* 0x000fe20000000800 */
[----:B------:R-:W-:Y:S01]  /*4d00*/  @!PT LDS RZ, [RZ] ;  /* 0x00000000fffff984 */ /* 0x000fe20000000800 */
[----:B------:R-:W-:Y:S01]  /*4d10*/  @!PT LDS RZ, [RZ] ;  /* 0x00000000fffff984 */ /* 0x000fe20000000800 */
[----:B------:R-:W-:Y:S01]  /*4d20*/  @!PT LDS RZ, [RZ] ;  /* 0x00000000fffff984 */ /* 0x000fe20000000800 */
[----:B------:R3:W-:Y:S06]  /*4d30*/  MEMBAR.ALL.CTA ;  /* 0x0000000000007992 */ /* 0x0007ec0000008000 */
[----:B---3--:R-:W3:Y:S02]  /*4d40*/  FENCE.VIEW.ASYNC.S ;  /* 0x00000000000073c6 */ /* 0x008ee40000000000 */
[----:B---3--:R-:W-:Y:S01]  /*4d50*/  SYNCS.ARRIVE.TRANS64.RED.A1T0 RZ, [UR60], RZ ;  /* 0x000000ffffff79a7 */ /* 0x008fe2000810043c */
[----:B--2---:R-:W-:Y:S11]  /*4d60*/  LOP3.LUT P0, RZ, R6, 0x1, RZ, 0xc0, !PT ;  /* 0x0000000106ff7812 */ /* 0x004ff6000780c0ff */
[----:B------:R-:W-:Y:S02]  /*4d70*/  @!UPT UIADD3 URZ, UPT, UPT, URZ, URZ, URZ ;  /* 0x000000fffffff290 */ /* 0x000fe4000fffe0ff */
[----:B------:R-:W-:Y:S01]  /*4d80*/  VOTEU.ANY UP3, P0 ;  /* 0x0000000000ff7886 */ /* 0x000fe20000060100 */
[----:B------:R-:W-:Y:S11]  /*4d90*/  PLOP3.LUT P0, PT, PT, PT, UP3, 0x80, 0x8 ;  /* 0x000000000008781c */ /* 0x000ff60003f0f038 */
[----:B------:R-:W-:Y:S02]  /*4da0*/  @!UPT UIADD3 URZ, UPT, UPT, URZ, URZ, URZ ;  /* 0x000000fffffff290 */ /* 0x000fe4000fffe0ff */
[----:B-1----:R-:W-:Y:S02]  /*4db0*/  @P0 MOV R3, R4 ;  /* 0x0000000400030202 */ /* 0x002fe40000000f00 */
[----:B------:R-:W-:Y:S02]  /*4dc0*/  @P0 LOP3.LUT R2, R5, 0xffff, RZ, 0xc0, !PT ;  /* 0x0000ffff05020812 */ /* 0x000fe400078ec0ff */
[----:B------:R-:W-:Y:S02]  /*4dd0*/  @P0 R2UR UR5, R3 ;  /* 0x00000000030502ca */ /* 0x000fe400000e0000 */
[----:B------:R-:W-:Y:S11]  /*4de0*/  @P0 R2UR UR4, R2 ;  /* 0x00000000020402ca */ /* 0x000ff600000e0000 */
[----:B------:R-:W-:Y:S02]  /*4df0*/  @UP3 UMOV UR15, UR5 ;  /* 0x00000005000f3c82 */ /* 0x000fe40008000000 */
[----:B------:R-:W-:Y:S01]  /*4e00*/  @UP3 UMOV UR14, UR4 ;  /* 0x00000004000e3c82 */ /* 0x000fe20008000000 */
[----:B------:R-:W-:Y:S05]  /*4e10*/  BRA.U !UP0, `(.L_x_90) ;  /* 0x0000000108c07547 */ /* 0x000fea000b800000 */
[----:B------:R-:W-:Y:S02]  /*4e20*/  UIMAD.WIDE.U32 UR8, UR14, UR55, URZ ;  /* 0x000000370e0872a5 */ /* 0x000fe4000f8e00ff */
[----:B------:R-:W-:Y:S02]  /*4e30*/  UP2UR UR18, UPR, URZ, 0x4 ;  /* 0x00000004ff127883 */ /* 0x000fe40008000000 */
[----:B------:R-:W-:Y:S02]  /*4e40*/  UISETP.NE.AND UP2, UPT, UR54, 0x1, UPT ;  /* 0x000000013600788c */ /* 0x000fe4000bf45270 */
[----:B------:R-:W-:Y:S02]  /*4e50*/  UIMAD.WIDE.U32 UR10, UR15, UR52, URZ ;  /* 0x000000340f0a72a5 */ /* 0x000fe4000f8e00ff */
[----:B------:R-:W-:Y:S02]  /*4e60*/  USEL UR4, UR38, UR65, !UP2 ;  /* 0x0000004126047287 */ /* 0x000fe4000d000000 */
[----:B------:R-:W-:Y:S02]  /*4e70*/  UISETP.NE.AND UP0, UPT, UR30, 0x1, UPT ;  /* 0x000000011e00788c */ /* 0x000fe4000bf05270 */
[----:B------:R-:W-:Y:S02]  /*4e80*/  UP2UR UR19, UPR, URZ, 0x2 ;  /* 0x00000002ff137883 */ /* 0x000fe40008000000 */
[----:B------:R-:W-:Y:S02]  /*4e90*/  UISETP.NE.AND UP1, UPT, UR39, 0x1, UPT ;  /* 0x000000012700788c */ /* 0x000fe4000bf25270 */
[----:B------:R-:W-:Y:S02]  /*4ea0*/  UIMAD.WIDE.U32 UR12, UR4, UR22, URZ ;  /* 0x00000016040c72a5 */ /* 0x000fe4000f8e00ff */
[----:B------:R-:W-:Y:S01]  /*4eb0*/  USEL UR7, UR49, UR66, !UP0 ;  /* 0x0000004231077287 */ /* 0x000fe2000c000000 */
[----:B------:R-:W-:Y:S02]  /*4ec0*/  UMOV UR5, UR9 ;  /* 0x0000000900057c82 */ /* 0x000fe40008000000 */
[----:B------:R-:W-:Y:S02]  /*4ed0*/  USHF.R.U32.HI UR6, URZ, UR68, UR5 ;  /* 0x00000044ff067299 */ /* 0x000fe40008011605 */
[----:B------:R-:W-:Y:S02]  /*4ee0*/  UIMAD.WIDE.U32 UR16, UR7, UR22, URZ ;  /* 0x00000016071072a5 */ /* 0x000fe4000f8e00ff */
[----:B------:R-:W-:Y:S02]  /*4ef0*/  USEL UR6, UR14, UR6, !UP2 ;  /* 0x000000060e067287 */ /* 0x000fe4000d000000 */
[----:B------:R-:W-:Y:S01]  /*4f00*/  UISETP.NE.AND UP2, UPT, UR18, URZ, UPT ;  /* 0x000000ff1200728c */ /* 0x000fe2000bf45270 */
[----:B------:R-:W-:Y:S01]  /*4f10*/  UMOV UR5, UR11 ;  /* 0x0000000b00057c82 */ /* 0x000fe20008000000 */
[----:B------:R-:W-:Y:S02]  /*4f20*/  UIMAD.WIDE.U32 UR10, UR6, UR22, URZ ;  /* 0x00000016060a72a5 */ /* 0x000fe4000f8e00ff */
[----:B------:R-:W-:Y:S03]  /*4f30*/  USHF.R.U32.HI UR8, URZ, UR53, UR5 ;  /* 0x00000035ff087299 */ /* 0x000fe60008011605 */
[----:B------:R-:W-:Y:S02]  /*4f40*/  UMOV UR5, UR13 ;  /* 0x0000000d00057c82 */ /* 0x000fe40008000000 */
[----:B------:R-:W-:Y:S03]  /*4f50*/  @UP1 USHF.R.U32.HI UR4, URZ, UR23, UR5 ;  /* 0x00000017ff041299 */ /* 0x000fe60008011605 */
[----:B------:R-:W-:Y:S01]  /*4f60*/  UMOV UR5, UR17 ;  /* 0x0000001100057c82 */ /* 0x000fe20008000000 */
[----:B------:R-:W-:Y:S02]  /*4f70*/  UIMAD UR4, UR39, UR4, URZ ;  /* 0x00000004270472a4 */ /* 0x000fe4000f8e02ff */
[----:B------:R-:W-:Y:S02]  /*4f80*/  @UP1 USHF.R.U32.HI UR7, URZ, UR23, UR5 ;  /* 0x00000017ff071299 */ /* 0x000fe40008011605 */
[----:B------:R-:W-:Y:S02]  /*4f90*/  USEL UR5, UR15, UR8, !UP0 ;  /* 0x000000080f057287 */ /* 0x000fe4000c000000 */
[----:B------:R-:W-:Y:S02]  /*4fa0*/  UIMAD UR8, UR39, UR7, URZ ;  /* 0x00000007270872a4 */ /* 0x000fe4000f8e02ff */
[----:B------:R-:W-:Y:S03]  /*4fb0*/  UISETP.GE.AND UP0, UPT, UR6, UR4, UPT ;  /* 0x000000040600728c */ /* 0x000fe6000bf06270 */
[----:B------:R-:W-:Y:S01]  /*4fc0*/  UMOV UR4, UR11 ;  /* 0x0000000b00047c82 */ /* 0x000fe20008000000 */
[----:B------:R-:W-:Y:S02]  /*4fd0*/  UISETP.GE.OR UP0, UPT, UR5, UR8, UP0 ;  /* 0x000000080500728c */ /* 0x000fe40008706670 */
[----:B------:R-:W-:Y:S02]  /*4fe0*/  USHF.R.U32.HI UR4, URZ, UR23, UR4 ;  /* 0x00000017ff047299 */ /* 0x000fe40008011604 */
[----:B------:R-:W-:Y:S02]  /*4ff0*/  UIMAD.WIDE.U32 UR8, UR5, UR22, URZ ;  /* 0x00000016050872a5 */ /* 0x000fe4000f8e00ff */
[----:B------:R-:W-:Y:S04]  /*5000*/  USEL UR10, UR6, UR4, !UP1 ;  /* 0x00000004060a7287 */ /* 0x000fe8000c800000 */
[----:B------:R-:W-:Y:S01]  /*5010*/  UIADD3 UR11, UPT, UPT, -UR10, URZ, URZ ;  /* 0x000000ff0a0b7290 */ /* 0x000fe2000fffe1ff */
[----:B------:R-:W-:Y:S02]  /*5020*/  @!UP0 UMOV UR4, UR9 ;  /* 0x0000000900048c82 */ /* 0x000fe40008000000 */
[----:B------:R-:W-:Y:S02]  /*5030*/  @!UP0 USHF.R.U32.HI UR4, URZ, UR23, UR4 ;  /* 0x00000017ff048299 */ /* 0x000fe40008011604 */
[----:B------:R-:W-:Y:S02]  /*5040*/  UIMAD UR8, UR39, UR11, UR6 ;  /* 0x0000000b270872a4 */ /* 0x000fe4000f8e0206 */
[----:B------:R-:W-:Y:S02]  /*5050*/  @!UP0 USEL UR4, UR5, UR4, !UP1 ;  /* 0x0000000405048287 */ /* 0x000fe4000c800000 */
[----:B------:R-:W-:Y:S02]  /*5060*/  UISETP.NE.AND UP1, UPT, UR19, URZ, UPT ;  /* 0x000000ff1300728c */ /* 0x000fe4000bf25270 */
[----:B------:R-:W-:Y:S02]  /*5070*/  @!UP0 UIMAD UR7, UR7, UR8, UR4 ;  /* 0x00000008070782a4 */ /* 0x000fe4000f8e0204 */
[----:B------:R-:W-:Y:S02]  /*5080*/  @!UP0 UIADD3 UR9, UPT, UPT, UR10, -UR4, URZ ;  /* 0x800000040a098290 */ /* 0x000fe4000fffe0ff */
[----:B------:R-:W-:Y:S02]  /*5090*/  UIADD3 UR8, UPT, UPT, -UR6, URZ, URZ ;  /* 0x000000ff06087290 */ /* 0x000fe4000fffe1ff */
[----:B------:R-:W-:Y:S02]  /*50a0*/  UIADD3 UR4, UPT, UPT, -UR5, URZ, URZ ;  /* 0x000000ff05047290 */ /* 0x000fe4000fffe1ff */
[----:B------:R-:W-:Y:S03]  /*50b0*/  @!UP0 UIMAD UR6, UR9, UR39, UR5 ;  /* 0x00000027090682a4 */ /* 0x000fe6000f8e0205 */
[----:B------:R-:W-:Y:S01]  /*50c0*/  @!UP0 UMOV UR5, UR7 ;  /* 0x0000000700058c82 */ /* 0x000fe20008000000 */
[----:B------:R-:W-:Y:S02]  /*50d0*/  UIMAD UR7, UR30, UR4, UR15 ;  /* 0x000000041e0772a4 */ /* 0x000fe4000f8e020f */
[----:B------:R-:W-:Y:S02]  /*50e0*/  UIMAD UR4, UR54, UR8, UR14 ;  /* 0x00000008360472a4 */ /* 0x000fe4000f8e020e */
[----:B------:R-:W-:Y:S02]  /*50f0*/  UIMAD UR15, UR5, UR30, UR7 ;  /* 0x0000001e050f72a4 */ /* 0x000fe4000f8e0207 */
[----:B------:R-:W-:Y:S11]  /*5100*/  UIMAD UR14, UR6, UR54, UR4 ;  /* 0x00000036060e72a4 */ /* 0x000ff6000f8e0204 */
[----:B------:R-:W-:Y:S01]  /*5110*/  @!UPT UIADD3 URZ, UPT, UPT, URZ, URZ, URZ ;  /* 0x000000fffffff290 */ /* 0x000fe2000fffe0ff */
.L_x_90:
[----:B------:R-:W1:Y:S01]  /*5120*/  @!UP4 LDCU.128 UR8, c[0x0][0xb10] ;  /* 0x00016200ff08c7ac */ /* 0x000e620008000c00 */
[----:B------:R-:W-:Y:S02]  /*5130*/  ISETP.NE.U32.AND P1, PT, RZ, UR46, PT ;  /* 0x0000002eff007c0c */ /* 0x000fe4000bf25070 */
[----:B------:R-:W-:Y:S02]  /*5140*/  SHF.L.U32 R8, R10, 0x1f, RZ ;  /* 0x0000001f0a087819 */ /* 0x000fe400000006ff */
[----:B------:R-:W-:Y:S01]  /*5150*/  ISETP.NE.AND.EX P1, PT, RZ, UR47, PT, P1 ;  /* 0x0000002fff007c0c */ /* 0x000fe2000bf25310 */
[----:B------:R-:W2:Y:S01]  /*5160*/  @!UP4 LDCU UR5, c[0x0][0xb0c] ;  /* 0x00016180ff05c7ac */ /* 0x000ea20008000800 */
[----:B------:R-:W-:Y:S02]  /*5170*/  USHF.L.U32 UR42, UR20, 0x7, URZ ;  /* 0x00000007142a7899 */ /* 0x000fe400080006ff */
[----:B-1----:R-:W-:Y:S07]  /*5180*/  UIMAD.WIDE.U32 UR6, UR15, UR8, URZ ;  /* 0x000000080f0672a5 */ /* 0x002fee000f8e00ff */
[----:B------:R-:W-:Y:S01]  /*5190*/  @!UP4 UMOV UR4, UR7 ;  /* 0x000000070004cc82 */ /* 0x000fe20008000000 */
[----:B--2---:R-:W-:Y:S02]  /*51a0*/  @!UP4 UISETP.NE.AND UP0, UPT, UR5, 0x1, UPT ;  /* 0x000000010500c88c */ /* 0x004fe4000bf05270 */
[----:B------:R-:W-:Y:S02]  /*51b0*/  @!UP4 USHF.R.U32.HI UR4, URZ, UR9, UR4 ;  /* 0x00000009ff04c299 */ /* 0x000fe40008011604 */
[----:B------:R-:W-:Y:S02]  /*51c0*/  UIMAD.WIDE.U32 UR6, UR14, UR11, URZ ;  /* 0x0000000b0e0672a5 */ /* 0x000fe4000f8e00ff */
[----:B------:R-:W-:Y:S02]  /*51d0*/  @!UP4 USEL UR8, UR15, UR4, !UP0 ;  /* 0x000000040f08c287 */ /* 0x000fe4000c000000 */
[----:B------:R-:W-:Y:S03]  /*51e0*/  @!UP4 UISETP.NE.AND UP0, UPT, UR10, 0x1, UPT ;  /* 0x000000010a00c88c */ /* 0x000fe6000bf05270 */
[----:B------:R-:W-:Y:S02]  /*51f0*/  @!UP4 UMOV UR6, UR7 ;  /* 0x000000070006cc82 */ /* 0x000fe40008000000 */
[----:B------:R-:W1:Y:S02]  /*5200*/  @!UP4 LDCU UR4, c[0x0][0xb20] ;  /* 0x00016400ff04c7ac */ /* 0x000e640008000800 */
[----:B-1----:R-:W-:Y:S04]  /*5210*/  @!UP4 USHF.R.U32.HI UR6, URZ, UR4, UR6 ;  /* 0x00000004ff06c299 */ /* 0x002fe80008011606 */
[----:B------:R-:W-:Y:S04]  /*5220*/  @!UP4 USEL UR6, UR14, UR6, !UP0 ;  /* 0x000000060e06c287 */ /* 0x000fe8000c000000 */
[----:B------:R-:W-:Y:S02]  /*5230*/  @!UP4 UIADD3 UR4, UPT, UPT, -UR8, UR6, URZ ;  /* 0x000000060804c290 */ /* 0x000fe4000fffe1ff */
[----:B------:R-:W-:Y:S02]  /*5240*/  @!UP4 UIADD3 UR6, UPT, UPT, UR8, -UR6, URZ ;  /* 0x800000060806c290 */ /* 0x000fe4000fffe0ff */
[----:B------:R-:W-:Y:S02]  /*5250*/  @!UP4 UIMAD UR15, UR4, UR5, UR15 ;  /* 0x00000005040fc2a4 */ /* 0x000fe4000f8e020f */
[----:B------:R-:W-:Y:S01]  /*5260*/  @!UP4 UIMAD UR14, UR6, UR10, UR14 ;  /* 0x0000000a060ec2a4 */ /* 0x000fe2000f8e020e */
[----:B------:R-:W-:Y:S11]  /*5270*/  BRA.U UP2, `(.L_x_91) ;  /* 0x0000000102107547 */ /* 0x000ff6000b800000 */
[----:B------:R-:W-:Y:S04]  /*5280*/  MOV R3, UR67 ;  /* 0x0000004300037c02 */ /* 0x000fe80008000f00 */
[----:B------:R-:W-:Y:S04]  /*5290*/  SHF.L.U32 R3, R3, 0x1f, RZ ;  /* 0x0000001f03037819 */ /* 0x000fe800000006ff */
[----:B------:R-:W1:Y:S02]  /*52a0*/  SYNCS.PHASECHK.TRANS64.TRYWAIT P2, [UR31+0x118], R3 ;  /* 0x00011803ff0075a7 */ /* 0x000e64000804111f */
[----:B-1----:R-:W-:Y:S05]  /*52b0*/  @!P2 BRA `(.L_x_92) ;  /* 0x0000004c0088a947 */ /* 0x002fea0003800000 */
.L_x_91:
[----:B------:R-:W-:Y:S05]  /*52c0*/  BRA.U !UP5, `(.L_x_93) ;  /* 0x000000010d387547 */ /* 0x000fea000b800000 */
[----:B------:R-:W-:Y:S01]  /*52d0*/  UPLOP3.LUT UP1, UPT, UPT, UPT, UP6, 0x80, 0x8 ;  /* 0x000000000008789c */ /* 0x000fe20003f2f060 */
[----:B------:R-:W-:Y:S01]  /*52e0*/  IMAD.MOV.U32 R45, RZ, RZ, 0x1 ;  /* 0x00000001ff2d7424 */ /* 0x000fe200078e00ff */
[----:B------:R-:W2:Y:S04]  /*52f0*/  LDCU.64 UR8, c[0x0][0x358] ;  /* 0x00006b00ff0877ac */ /* 0x000ea80008000a00 */
[----:B------:R-:W-:Y:S05]  /*5300*/  PLOP3.LUT P2, PT, PT, PT, UP1, 0x80, 0x8 ;  /* 0x000000000008781c */ /* 0x000fea0003f4f018 */
[----:B------:R-:W3:Y:S01]  /*5310*/  @UP1 LDCU.64 UR4, c[0x0][0x888] ;  /* 0x00011100ff0417ac */ /* 0x000ee20008000a00 */
[----:B------:R-:W-:Y:S04]  /*5320*/  @UP1 UIMAD UR6, UR48, UR46, URZ ;  /* 0x0000002e300612a4 */ /* 0x000fe8000f8e02ff */
[----:B---3--:R-:W-:Y:S06]  /*5330*/  @UP1 UIMAD.WIDE UR4, UR6, 0x4, UR4 ;  /* 0x00000004060418a5 */ /* 0x008fec000f8e0204 */
[----:B-1----:R-:W-:Y:S01]  /*5340*/  IMAD.U32 R2, RZ, RZ, UR4 ;  /* 0x00000004ff027e24 */ /* 0x002fe2000f8e00ff */
[----:B------:R-:W-:Y:S04]  /*5350*/  MOV R3, UR5 ;  /* 0x0000000500037c02 */ /* 0x000fe80008000f00 */
[----:B------:R-:W1:Y:S01]  /*5360*/  @!UP1 LDCU UR4, c[0x0][0x880] ;  /* 0x00011000ff0497ac */ /* 0x000e620008000800 */
[----:B--2--5:R2:W5:Y:S02]  /*5370*/  @P2 LDG.E R27, desc[UR8][R2.64] ;  /* 0x00000008021b2981 */ /* 0x024564000c1e1900 */
[----:B--2---:R-:W-:Y:S05]  /*5380*/  HFMA2 R2, -RZ, RZ, 0, 5.9604644775390625e-08 ;  /* 0x00000001ff027431 */ /* 0x004fea00000001ff */
[----:B------:R-:W-:Y:S01]  /*5390*/  @!P2 PRMT R45, R2, 0x7610, R45 ;  /* 0x00007610022da816 */ /* 0x000fe2000000002d */
[----:B-1----:R-:W-:Y:S07]  /*53a0*/  @!P2 IMAD.U32 R27, RZ, RZ, UR4 ;  /* 0x00000004ff1bae24 */ /* 0x002fee000f8e00ff */
.L_x_93:
[----:B-----5:R-:W-:Y:S01]  /*53b0*/  @!P1 FSETP.EQ.AND P3, PT, R27, RZ, PT ;  /* 0x000000ff1b00920b */ /* 0x020fe20003f62000 */
[----:B------:R-:W-:Y:S01]  /*53c0*/  @!UPT UIADD3 URZ, UPT, UPT, URZ, URZ, URZ ;  /* 0x000000fffffff290 */ /* 0x000fe2000fffe0ff */
[----:B------:R-:W-:Y:S11]  /*53d0*/  @!P1 BRA `(.L_x_94) ;  /* 0x0000000000149947 */ /* 0x000ff60003800000 */
[----:B------:R-:W-:Y:S02]  /*53e0*/  LOP3.LUT P1, RZ, R45, 0xff, RZ, 0xc0, !PT ;  /* 0x000000ff2dff7812 */ /* 0x000fe4000782c0ff */
[----:B------:R-:W-:Y:S04]  /*53f0*/  PLOP3.LUT P3, PT, PT, PT, UP1, 0x80, 0x8 ;  /* 0x000000000008781c */ /* 0x000fe80003f6f018 */
[----:B------:R-:W-:Y:S07]  /*5400*/  PLOP3.LUT P3, PT, P3, PT, PT, 0x8, 0x80 ;  /* 0x000000000080781c */ /* 0x000fee0001f6e170 */
[----:B------:R-:W-:Y:S11]  /*5410*/  @P1 FSETP.EQ.AND P3, PT, R27, RZ, PT ;  /* 0x000000ff1b00120b */ /* 0x000ff60003f62000 */
[----:B------:R-:W-:Y:S02]  /*5420*/  @!UPT UIADD3 URZ, UPT, UPT, URZ, URZ, URZ ;  /* 0x000000fffffff290 */ /* 0x000fe4000fffe0ff */
.L_x_94:
[----:B------:R-:W-:Y:S01]  /*5430*/  USHF.L.U32 UR43, UR45, 0x6, URZ ;  /* 0x000000062d2b7899 */ /* 0x000fe200080006ff */
[----:B------:R-:W2:Y:S01]  /*5440*/  SYNCS.PHASECHK.TRANS64.TRYWAIT P1, [UR31+0xf0], R8 ;  /* 0x0000f008ff0075a7 */ /* 0x000ea2000802111f */
[----:B------:R-:W-:Y:S02]  /*5450*/  UISETP.NE.AND UP0, UPT, UR56, 0x1, UPT ;  /* 0x000000013800788c */ /* 0x000fe4000bf05270 */
[----:B------:R-:W-:Y:S01]  /*5460*/  UIMAD.WIDE.U32 UR4, UR43, UR57, URZ ;  /* 0x000000392b0472a5 */ /* 0x000fe2000f8e00ff */
[----:B------:R-:W-:Y:S04]  /*5470*/  ELECT P2, URZ, PT ;  /* 0x0000000000ff782f */ /* 0x000fe80003840000 */
[----:B------:R-:W-:Y:S02]  /*5480*/  PLOP3.LUT P2, PT, P3, P2, PT, 0xf2, 0x2f ;  /* 0x00000000002f781c */ /* 0x000fe40001f45e72 */
[----:B------:R-:W-:Y:S02]  /*5490*/  UMOV UR4, UR5 ;  /* 0x0000000500047c82 */ /* 0x000fe40008000000 */
[----:B------:R-:W-:Y:S04]  /*54a0*/  USHF.R.U32.HI UR4, URZ, UR58, UR4 ;  /* 0x0000003aff047299 */ /* 0x000fe80008011604 */
[----:B------:R-:W-:Y:S02]  /*54b0*/  USEL UR44, UR43, UR4, !UP0 ;  /* 0x000000042b2c7287 */ /* 0x000fe4000c000000 */
[----:B------:R-:W-:Y:S02]  /*54c0*/  UISETP.NE.AND UP0, UPT, UR59, 0x1, UPT ;  /* 0x000000013b00788c */ /* 0x000fe4000bf05270 */
[----:B------:R-:W-:Y:S07]  /*54d0*/  UIMAD.WIDE.U32 UR4, UR44, UR50, URZ ;  /* 0x000000322c0472a5 */ /* 0x000fee000f8e00ff */
[----:B------:R-:W-:Y:S02]  /*54e0*/  UMOV UR4, UR5 ;  /* 0x0000000500047c82 */ /* 0x000fe40008000000 */
[----:B------:R-:W-:Y:S04]  /*54f0*/  USHF.R.U32.HI UR4, URZ, UR51, UR4 ;  /* 0x00000033ff047299 */ /* 0x000fe80008011604 */
[----:B------:R-:W-:Y:S02]  /*5500*/  USEL UR45, UR44, UR4, !UP0 ;  /* 0x000000042c2d7287 */ /* 0x000fe4000c000000 */
[----:B------:R-:W-:Y:S02]  /*5510*/  UIADD3 UR4, UPT, UPT, -UR44, URZ, URZ ;  /* 0x000000ff2c047290 */ /* 0x000fe4000fffe1ff */
[----:B------:R-:W-:Y:S02]  /*5520*/  UIADD3 UR5, UPT, UPT, -UR45, URZ, URZ ;  /* 0x000000ff2d057290 */ /* 0x000fe4000fffe1ff */
[----:B------:R-:W-:Y:S02]  /*5530*/  UIMAD UR43, UR56, UR4, UR43 ;  /* 0x00000004382b72a4 */ /* 0x000fe4000f8e022b */
[----:B------:R-:W-:Y:S01]  /*5540*/  UIMAD UR44, UR59, UR5, UR44 ;  /* 0x000000053b2c72a4 */ /* 0x000fe2000f8e022c */
[----:B--2---:R-:W-:Y:S11]  /*5550*/  @!P1 BRA `(.L_x_95) ;  /* 0x0000004800f89947 */ /* 0x004ff60003800000 */
.L_x_199:
[----:B-1----:R-:W-:Y:S01]  /*5560*/  @!P2 IADD3 R3, P1, PT, R12, 0x580, RZ ;  /* 0x000005800c03a810 */ /* 0x002fe20007f3e0ff */
[----:B------:R-:W-:Y:S01]  /*5570*/  VOTEU.ALL UP0, P2 ;  /* 0x0000000000ff7886 */ /* 0x000fe20001000000 */
[----:B------:R-:W-:Y:S01]  /*5580*/  UMOV UR9, UR41 ;  /* 0x0000002900097c82 */ /* 0x000fe20008000000 */
[----:B------:R-:W-:Y:S01]  /*5590*/  UMOV UR11, UR43 ;  /* 0x0000002b000b7c82 */ /* 0x000fe20008000000 */
[----:B------:R-:W-:Y:S01]  /*55a0*/  @!P2 R2UR UR5, R3 ;  /* 0x000000000305a2ca */ /* 0x000fe200000e0000 */
[----:B------:R-:W-:Y:S01]  /*55b0*/  @!P2 IMAD.X R2, RZ, RZ, R13, P1 ;  /* 0x000000ffff02a224 */ /* 0x000fe200008e060d */
[----:B------:R-:W-:Y:S02]  /*55c0*/  @!UP0 UPRMT UR6, URZ, 0x40, URZ ;  /* 0x00000040ff068896 */ /* 0x000fe400080000ff */
[----:B------:R-:W-:Y:S02]  /*55d0*/  @!UP0 UIADD3 UR40, UPT, UPT, UR31, 0x200, URZ ;  /* 0x000002001f288890 */ /* 0x000fe4000fffe0ff */
[----:B------:R-:W-:Y:S01]  /*55e0*/  @!P2 R2UR UR4, R2 ;  /* 0x000000000204a2ca */ /* 0x000fe200000e0000 */
[----:B------:R-:W-:Y:S02]  /*55f0*/  @!UP0 UPRMT UR6, UR6, 0x5410, URZ ;  /* 0x0000541006068896 */ /* 0x000fe400080000ff */
[----:B------:R-:W-:Y:S02]  /*5600*/  @!UP0 UIADD3 UR10, UPT, UPT, UR42, 0x40, URZ ;  /* 0x000000402a0a8890 */ /* 0x000fe4000fffe0ff */
[----:B------:R-:W-:Y:S02]  /*5610*/  @!UP0 UIADD3 UR8, UPT, UPT, UR31, 0xa00, URZ ;  /* 0x00000a001f088890 */ /* 0x000fe4000fffe0ff */
[----:B------:R-:W-:Y:S01]  /*5620*/  IMAD.U32 R2, RZ, RZ, UR5 ;  /* 0x00000005ff027e24 */ /* 0x000fe2000f8e00ff */
[----:B------:R-:W-:Y:S01]  /*5630*/  VOTEU.ALL UP0, P2 ;  /* 0x0000000000ff7886 */ /* 0x000fe20001000000 */
[----:B------:R-:W-:Y:S01]  /*5640*/  UMOV UR12, UR44 ;  /* 0x0000002c000c7c82 */ /* 0x000fe20008000000 */
[----:B------:R-:W-:Y:S03]  /*5650*/  UMOV UR13, UR45 ;  /* 0x0000002d000d7c82 */ /* 0x000fe60008000000 */
[----:B------:R-:W-:Y:S01]  /*5660*/  IMAD.U32 R3, RZ, RZ, UR4 ;  /* 0x00000004ff037e24 */ /* 0x000fe2000f8e00ff */
[----:B------:R-:W-:Y:S01]  /*5670*/  @!P2 R2UR UR4, R2 ;  /* 0x000000000204a2ca */ /* 0x000fe200000e0000 */
[----:B------:R-:W-:Y:S03]  /*5680*/  @!P2 IMAD.MOV.U32 R2, RZ, RZ, 0x1000 ;  /* 0x00001000ff02a424 */ /* 0x000fe600078e00ff */
[----:B------:R-:W-:Y:S11]  /*5690*/  @!P2 R2UR UR5, R3 ;  /* 0x000000000305a2ca */ /* 0x000ff600000e0000 */
[----:B------:R-:W-:Y:S02]  /*56a0*/  @!UPT UIADD3 URZ, UPT, UPT, URZ, URZ, URZ ;  /* 0x000000fffffff290 */ /* 0x000fe4000fffe0ff */
[----:B------:R1:W-:Y:S01]  /*56b0*/  @!UP0 UTMALDG.4D.IM2COL [UR40], [UR4], UR6 ;  /* 0x00000028040083b4 */ /* 0x0003e20008058006 */
[----:B------:R-:W-:Y:S05]  /*56c0*/  VOTEU.ALL UP0, P2 ;  /* 0x0000000000ff7886 */ /* 0x000fea0001000000 */
[----:B------:R1:W-:Y:S01]  /*56d0*/  @!UP0 UTMALDG.4D.IM2COL [UR8], [UR4], UR6 ;  /* 0x00000008040083b4 */ /* 0x0003e20008058006 */
[----:B------:R1:W-:Y:S01]  /*56e0*/  @!P2 SYNCS.ARRIVE.TRANS64.RED.A0TR RZ, [UR31+0xd0], R2 ;  /* 0x0000d002ffffa9a7 */ /* 0x0003e2000830041f */
[----:B------:R-:W-:Y:S01]  /*56f0*/  SYNCS.ARRIVE.TRANS64.RED.A1T0 RZ, [UR64], RZ ;  /* 0x000000ffffff79a7 */ /* 0x000fe20008100440 */
[----:B------:R-:W2:Y:S02]  /*5700*/  SYNCS.PHASECHK.TRANS64.TRYWAIT P1, [UR31+0xf8], R8 ;  /* 0x0000f808ff0075a7 */ /* 0x000ea4000802111f */
[----:B-12---:R-:W-:Y:S05]  /*5710*/  @!P1 BRA `(.L_x_96) ;  /* 0x0000004800a09947 */ /* 0x006fea0003800000 */
.L_x_201:
[----:B------:R-:W-:Y:S01]  /*5720*/  @!P2 IADD3 R3, P1, PT, R12, 0x580, RZ ;  /* 0x000005800c03a810 */ /* 0x000fe20007f3e0ff */
[----:B------:R-:W-:Y:S01]  /*5730*/  VOTEU.ALL UP0, P2 ;  /* 0x0000000000ff7886 */ /* 0x000fe20001000000 */
[----:B------:R-:W-:Y:S01]  /*5740*/  UMOV UR35, UR43 ;  /* 0x0000002b00237c82 */ /* 0x000fe20008000000 */
[----:B------:R-:W-:Y:S01]  /*5750*/  UMOV UR36, UR44 ;  /* 0x0000002c00247c82 */ /* 0x000fe20008000000 */
[----:B------:R-:W-:Y:S01]  /*5760*/  @!P2 R2UR UR5, R3 ;  /* 0x000000000305a2ca */ /* 0x000fe200000e0000 */
[----:B-1----:R-:W-:Y:S01]  /*5770*/  @!P2 IMAD.X R2, RZ, RZ, R13, P1 ;  /* 0x000000ffff02a224 */ /* 0x002fe200008e060d */
[----:B------:R-:W-:Y:S02]  /*5780*/  @!UP0 UPRMT UR6, URZ, 0x40, URZ ;  /* 0x00000040ff068896 */ /* 0x000fe400080000ff */
[----:B------:R-:W-:Y:S02]  /*5790*/  @!UP0 UIADD3 UR34, UPT, UPT, UR42, 0x10, URZ ;  /* 0x000000102a228890 */ /* 0x000fe4000fffe0ff */
[----:B------:R-:W-:Y:S01]  /*57a0*/  @!P2 R2UR UR4, R2 ;  /* 0x000000000204a2ca */ /* 0x000fe200000e0000 */
[----:B------:R-:W-:Y:S02]  /*57b0*/  @!UP0 UIADD3 UR32, UPT, UPT, UR31, 0x1200, URZ ;  /* 0x000012001f208890 */ /* 0x000fe4000fffe0ff */
[----:B------:R-:W-:Y:S02]  /*57c0*/  @!UP0 UPRMT UR6, UR6, 0x5410, URZ ;  /* 0x0000541006068896 */ /* 0x000fe400080000ff */
[----:B------:R-:W-:Y:S02]  /*57d0*/  @!UP0 UIADD3 UR10, UPT, UPT, UR42, 0x50, URZ ;  /* 0x000000502a0a8890 */ /* 0x000fe4000fffe0ff */
[----:B------:R-:W-:Y:S01]  /*57e0*/  IMAD.U32 R2, RZ, RZ, UR5 ;  /* 0x00000005ff027e24 */ /* 0x000fe2000f8e00ff */
[----:B------:R-:W-:Y:S01]  /*57f0*/  @!UP0 UIADD3 UR8, UPT, UPT, UR31, 0x1a00, URZ ;  /* 0x00001a001f088890 */ /* 0x000fe2000fffe0ff */
[----:B------:R-:W-:Y:S01]  /*5800*/  VOTEU.ALL UP0, P2 ;  /* 0x0000000000ff7886 */ /* 0x000fe20001000000 */
[----:B------:R-:W-:Y:S01]  /*5810*/  UMOV UR37, UR45 ;  /* 0x0000002d00257c82 */ /* 0x000fe20008000000 */
[----:B------:R-:W-:Y:S02]  /*5820*/  UMOV UR9, UR33 ;  /* 0x0000002100097c82 */ /* 0x000fe40008000000 */
[----:B------:R-:W-:Y:S01]  /*5830*/  IMAD.U32 R3, RZ, RZ, UR4 ;  /* 0x00000004ff037e24 */ /* 0x000fe2000f8e00ff */
[----:B------:R-:W-:Y:S01]  /*5840*/  @!P2 R2UR UR4, R2 ;  /* 0x000000000204a2ca */ /* 0x000fe200000e0000 */
[----:B------:R-:W-:Y:S01]  /*5850*/  @!P2 IMAD.MOV.U32 R2, RZ, RZ, 0x1000 ;  /* 0x00001000ff02a424 */ /* 0x000fe200078e00ff */
[----:B------:R-:W-:Y:S01]  /*5860*/  UMOV UR11, UR43 ;  /* 0x0000002b000b7c82 */ /* 0x000fe20008000000 */
[----:B------:R-:W-:Y:S01]  /*5870*/  UMOV UR12, UR44 ;  /* 0x0000002c000c7c82 */ /* 0x000fe20008000000 */
[----:B------:R-:W-:Y:S01]  /*5880*/  @!P2 R2UR UR5, R3 ;  /* 0x000000000305a2ca */ /* 0x000fe200000e0000 */
[----:B------:R-:W-:Y:S11]  /*5890*/  UMOV UR13, UR45 ;  /* 0x0000002d000d7c82 */ /* 0x000ff60008000000 */
[----:B------:R-:W-:Y:S01]  /*58a0*/  @!UPT UIADD3 URZ, UPT, UPT, URZ, URZ, URZ ;  /* 0x000000fffffff290 */ /* 0x000fe2000fffe0ff */
[----:B------:R1:W-:Y:S01]  /*58b0*/  @!UP0 UTMALDG.4D.IM2COL [UR32], [UR4], UR6 ;  /* 0x00000020040083b4 */ /* 0x0003e20008058006 */
[----:B------:R-:W-:Y:S05]  /*58c0*/  VOTEU.ALL UP0, P2 ;  /* 0x0000000000ff7886 */ /* 0x000fea0001000000 */
[----:B------:R1:W-:Y:S01]  /*58d0*/  @!UP0 UTMALDG.4D.IM2COL [UR8], [UR4], UR6 ;  /* 0x00000008040083b4 */ /* 0x0003e20008058006 */
[----:B------:R1:W-:Y:S01]  /*58e0*/  @!P2 SYNCS.ARRIVE.TRANS64.RED.A0TR RZ, [UR31+0xd8], R2 ;  /* 0x0000d802ffffa9a7 */ /* 0x0003e2000830041f */
[----:B------:R-:W-:Y:S01]  /*58f0*/  SYNCS.ARRIVE.TRANS64.RED.A1T0 RZ, [UR63], RZ ;  /* 0x000000ffffff79a7 */ /* 0x000fe2000810043f */
[----:B------:R-:W2:Y:S02]  /*5900*/  SYNCS.PHASECHK.TRANS64.TRYWAIT P1, [UR31+0x100], R8 ;  /* 0x00010008ff0075a7 */ /* 0x000ea4000802111f */
[----:B-12---:R-:W-:Y:S05]  /*5910*/  @!P1 BRA `(.L_x_97) ;  /* 0x0000004800389947 */ /* 0x006fea0003800000 */
.L_x_203:
[----:B------:R-:W-:Y:S01]  /*5920*/  @!P2 IADD3 R3, P1, PT, R12, 0x580, RZ ;  /* 0x000005800c03a810 */ /* 0x000fe20007f3e0ff */
[----:B------:R-:W-:Y:S01]  /*5930*/  VOTEU.ALL UP0, P2 ;  /* 0x0000000000ff7886 */ /* 0x000fe20001000000 */
[----:B------:R-:W-:Y:S01]  /*5940*/  UMOV UR27, UR43 ;  /* 0x0000002b001b7c82 */ /* 0x000fe20008000000 */
[----:B------:R-:W-:Y:S01]  /*5950*/  UMOV UR28, UR44 ;  /* 0x0000002c001c7c82 */ /* 0x000fe20008000000 */
[----:B------:R-:W-:Y:S01]  /*5960*/  @!P2 R2UR UR5, R3 ;  /* 0x000000000305a2ca */ /* 0x000fe200000e0000 */
[----:B-1----:R-:W-:Y:S01]  /*5970*/  @!P2 IMAD.X R2, RZ, RZ, R13, P1 ;  /* 0x000000ffff02a224 */ /* 0x002fe200008e060d */
[----:B------:R-:W-:Y:S01]  /*5980*/  @!UP0 UPRMT UR6, URZ, 0x40, URZ ;  /* 0x00000040ff068896 */ /* 0x000fe200080000ff */
[----:B------:R-:W-:Y:S01]  /*5990*/  @P0 SHF.R.U32.HI R4, RZ, 0x10, R5 ;  /* 0x00000010ff040819 */ /* 0x000fe20000011605 */
[----:B------:R-:W-:Y:S02]  /*59a0*/  @!UP0 UIADD3 UR26, UPT, UPT, UR42, 0x20, URZ ;  /* 0x000000202a1a8890 */ /* 0x000fe4000fffe0ff */
[----:B------:R-:W-:Y:S01]  /*59b0*/  @!P2 R2UR UR4, R2 ;  /* 0x000000000204a2ca */ /* 0x000fe200000e0000 */
[----:B------:R-:W-:Y:S01]  /*59c0*/  @!UP0 UIADD3 UR24, UPT, UPT, UR31, 0x2200, URZ ;  /* 0x000022001f188890 */ /* 0x000fe2000fffe0ff */
[----:B------:R-:W-:Y:S01]  /*59d0*/  @P0 R2UR UR48, R4 ;  /* 0x00000000043002ca */ /* 0x000fe200000e0000 */
        /* <DEDUP_REMOVED lines=22> */
.L_x_205:
[----:B------:R-:W-:Y:S01]  /*5b40*/  UPLOP3.LUT UP2, UPT, UPT, UPT, UPT, 0x80, 0x8 ;  /* 0x000000000008789c */ /* 0x000fe20003f4f070 */
[----:B------:R-:W-:Y:S01]  /*5b50*/  @!P2 IADD3 R3, P0, PT, R12, 0x580, RZ ;  /* 0x000005800c03a810 */ /* 0x000fe20007f1e0ff */
[----:B------:R-:W-:Y:S01]  /*5b60*/  UMOV UR19, UR43 ;  /* 0x0000002b00137c82 */ /* 0x000fe20008000000 */
[----:B------:R-:W-:Y:S01]  /*5b70*/  UMOV UR20, UR44 ;  /* 0x0000002c00147c82 */ /* 0x000fe20008000000 */
[----:B------:R-:W-:Y:S01]  /*5b80*/  UMOV UR21, UR45 ;  /* 0x0000002d00157c82 */ /* 0x000fe20008000000 */
[----:B------:R-:W-:Y:S01]  /*5b90*/  @!P2 R2UR UR5, R3 ;  /* 0x000000000305a2ca */ /* 0x000fe200000e0000 */
[----:B-1----:R-:W-:Y:S01]  /*5ba0*/  @!P2 IMAD.X R2, RZ, RZ, R13, P0 ;  /* 0x000000ffff02a224 */ /* 0x002fe200000e060d */
[----:B------:R-:W-:Y:S01]  /*5bb0*/  UMOV UR11, UR43 ;  /* 0x0000002b000b7c82 */ /* 0x000fe20008000000 */
[----:B------:R-:W-:Y:S01]  /*5bc0*/  UMOV UR12, UR44 ;  /* 0x0000002c000c7c82 */ /* 0x000fe20008000000 */
[----:B------:R-:W-:Y:S01]  /*5bd0*/  VOTEU.ALL UP0, P2 ;  /* 0x0000000000ff7886 */ /* 0x000fe20001000000 */
[----:B------:R-:W-:Y:S01]  /*5be0*/  UMOV UR13, UR45 ;  /* 0x0000002d000d7c82 */ /* 0x000fe20008000000 */
[----:B------:R-:W-:Y:S02]  /*5bf0*/  @!P2 R2UR UR4, R2 ;  /* 0x000000000204a2ca */ /* 0x000fe400000e0000 */
[----:B------:R-:W-:Y:S01]  /*5c00*/  R2UR UR24, R47 ;  /* 0x000000002f1872ca */ /* 0x000fe200000e0000 */
[----:B------:R-:W-:Y:S01]  /*5c10*/  @!UP0 UPRMT UR6, URZ, 0x40, URZ ;  /* 0x00000040ff068896 */ /* 0x000fe200080000ff */
[----:B------:R-:W-:Y:S01]  /*5c20*/  R2UR UR7, R48 ;  /* 0x00000000300772ca */ /* 0x000fe200000e0000 */
[----:B------:R-:W-:Y:S01]  /*5c30*/  @!UP0 UIADD3 UR18, UPT, UPT, UR42, 0x30, URZ ;  /* 0x000000302a128890 */ /* 0x000fe2000fffe0ff */
[----:B------:R-:W-:Y:S01]  /*5c40*/  LOP3.LUT R10, R10, 0x1, RZ, 0x3c, !PT ;  /* 0x000000010a0a7812 */ /* 0x000fe200078e3cff */
[----:B------:R-:W-:Y:S01]  /*5c50*/  IMAD.U32 R2, RZ, RZ, UR5 ;  /* 0x00000005ff027e24 */ /* 0x000fe2000f8e00ff */
[----:B------:R-:W-:Y:S01]  /*5c60*/  @!UP0 UIADD3 UR16, UPT, UPT, UR31, 0x3200, URZ ;  /* 0x000032001f108890 */ /* 0x000fe2000fffe0ff */
[----:B------:R-:W-:Y:S01]  /*5c70*/  LOP3.LUT R9, R9, 0x1, RZ, 0x3c, !PT ;  /* 0x0000000109097812 */ /* 0x000fe200078e3cff */
[----:B------:R-:W-:Y:S02]  /*5c80*/  @!UP0 UIADD3 UR17, UPT, UPT, UR31, 0xe8, URZ ;  /* 0x000000e81f118890 */ /* 0x000fe4000fffe0ff */
[----:B------:R-:W-:Y:S01]  /*5c90*/  @!UP0 UPRMT UR6, UR6, 0x5410, URZ ;  /* 0x0000541006068896 */ /* 0x000fe200080000ff */
[----:B------:R-:W-:Y:S01]  /*5ca0*/  IMAD.U32 R3, RZ, RZ, UR4 ;  /* 0x00000004ff037e24 */ /* 0x000fe2000f8e00ff */
[----:B------:R-:W-:Y:S01]  /*5cb0*/  @!P2 R2UR UR4, R2 ;  /* 0x000000000204a2ca */ /* 0x000fe200000e0000 */
[----:B------:R-:W-:Y:S02]  /*5cc0*/  @!UP0 UIADD3 UR10, UPT, UPT, UR42, 0x70, URZ ;  /* 0x000000702a0a8890 */ /* 0x000fe4000fffe0ff */
[----:B------:R-:W-:Y:S01]  /*5cd0*/  @!UP0 UIADD3 UR8, UPT, UPT, UR31, 0x3a00, URZ ;  /* 0x00003a001f088890 */ /* 0x000fe2000fffe0ff */
[----:B------:R-:W-:Y:S01]  /*5ce0*/  @!P2 R2UR UR5, R3 ;  /* 0x000000000305a2ca */ /* 0x000fe200000e0000 */
[----:B------:R-:W-:Y:S01]  /*5cf0*/  VOTEU.ALL UP0, P2 ;  /* 0x0000000000ff7886 */ /* 0x000fe20001000000 */
[----:B------:R-:W-:Y:S01]  /*5d00*/  UMOV UR9, UR17 ;  /* 0x0000001100097c82 */ /* 0x000fe20008000000 */
[----:B------:R-:W-:Y:S10]  /*5d10*/  UIADD3 UR45, UPT, UPT, UR15, UR7, URZ ;  /* 0x000000070f2d7290 */ /* 0x000ff4000fffe0ff */
[----:B------:R1:W-:Y:S01]  /*5d20*/  @!UP0 UTMALDG.4D.IM2COL [UR16], [UR4], UR6 ;  /* 0x00000010040083b4 */ /* 0x0003e20008058006 */
[----:B------:R-:W-:Y:S05]  /*5d30*/  VOTEU.ALL UP0, P2 ;  /* 0x0000000000ff7886 */ /* 0x000fea0001000000 */
[----:B------:R2:W-:Y:S01]  /*5d40*/  @!UP0 UTMALDG.4D.IM2COL [UR8], [UR4], UR6 ;  /* 0x00000008040083b4 */ /* 0x0005e20008058006 */
[----:B------:R2:W-:Y:S01]  /*5d50*/  @!P2 SYNCS.ARRIVE.TRANS64.RED.A0TR RZ, [UR31+0xe8], R0 ;  /* 0x0000e800ffffa9a7 */ /* 0x0005e2000830041f */
[----:B------:R-:W-:Y:S01]  /*5d60*/  SYNCS.ARRIVE.TRANS64.RED.A1T0 RZ, [UR61], RZ ;  /* 0x000000ffffff79a7 */ /* 0x000fe2000810043d */
[----:B-1----:R-:W-:Y:S01]  /*5d70*/  UIADD3 UR20, UPT, UPT, UR14, UR24, URZ ;  /* 0x000000180e147290 */ /* 0x002fe2000fffe0ff */
[----:B------:R-:W-:Y:S11]  /*5d80*/  BRA.U UP3, `(.L_x_99) ;  /* 0xffffffed03c47547 */ /* 0x000ff6000b83ffff */
[----:B------:R-:W-:-:S04]  /*5d90*/  SHF.L.U32 R2, R10, 0x1f, RZ ;  /* 0x0000001f0a027819 */ /* 0x000fc800000006ff */
[----:B------:R-:W1:Y:S02]  /*5da0*/  SYNCS.PHASECHK.TRANS64.TRYWAIT P0, [UR31+0xf0], R2 ;  /* 0x0000f002ff0075a7 */ /* 0x000e64000800111f */
[----:B-1----:R-:W-:Y:S05]  /*5db0*/  @!P0 BRA `(.L_x_100) ;  /* 0x0000004400408947 */ /* 0x002fea0003800000 */
.L_x_207:
[----:B------:R-:W3:Y:S02]  /*5dc0*/  SYNCS.PHASECHK.TRANS64.TRYWAIT P0, [UR31+0xf8], R2 ;  /* 0x0000f802ff0075a7 */ /* 0x000ee4000800111f */
[----:B---3--:R-:W-:Y:S05]  /*5dd0*/  @!P0 BRA `(.L_x_101) ;  /* 0x0000004400508947 */ /* 0x008fea0003800000 */
.L_x_209:
[----:B------:R-:W3:Y:S02]  /*5de0*/  SYNCS.PHASECHK.TRANS64.TRYWAIT P0, [UR31+0x100], R2 ;  /* 0x00010002ff0075a7 */ /* 0x000ee4000800111f */
[----:B---3--:R-:W-:Y:S05]  /*5df0*/  @!P0 BRA `(.L_x_102) ;  /* 0x0000004400608947 */ /* 0x008fea0003800000 */
.L_x_211:
[----:B-12---:R-:W-:-:S07]  /*5e00*/  MOV R0, UR31 ;  /* 0x0000001f00007c02 */ /* 0x006fce0008000f00 */
.L_x_103:
[----:B-1----:R-:W-:-:S04]  /*5e10*/  SHF.L.U32 R2, R10, 0x1f, RZ ;  /* 0x0000001f0a027819 */ /* 0x002fc800000006ff */
[----:B------:R1:W2:Y:S03]  /*5e20*/  SYNCS.PHASECHK.TRANS64.TRYWAIT P0, [R0+URZ+0x108], R2 ;  /* 0x00010802000075a7 */ /* 0x0002a600080011ff */
[----:B--2---:R-:W-:Y:S05]  /*5e30*/  @!P0 NANOSLEEP.SYNCS 0x989680 ;  /* 0x009896800000895d */ /* 0x004fea0003900000 */
[----:B------:R-:W2:Y:S02]  /*5e40*/  @!P0 SYNCS.PHASECHK.TRANS64 P0, [R0+URZ+0x108], R2 ;  /* 0x00010802000085a7 */ /* 0x000ea400080010ff */
[----:B--2---:R-:W-:Y:S05]  /*5e50*/  @P0 EXIT ;  /* 0x000000000000094d */ /* 0x004fea0003800000 */
[----:B------:R-:W-:Y:S05]  /*5e60*/  BRA `(.L_x_103) ;  /* 0xfffffffc00e87947 */ /* 0x000fea000383ffff */
.L_x_88:
[----:B------:R-:W-:-:S06]  /*5e70*/  UISETP.GE.AND UP0, UPT, UR18, 0x4, UPT ;  /* 0x000000041200788c */ /* 0x000fcc000bf06270 */
[----:B------:R-:W-:-:S13]  /*5e80*/  PLOP3.LUT P0, PT, PT, PT, UP0, 0x80, 0x8 ;  /* 0x000000000008781c */ /* 0x000fda0003f0f008 */
[----:B-1----:R-:W-:Y:S05]  /*5e90*/  @!P0 EXIT ;  /* 0x000000000000894d */ /* 0x002fea0003800000 */
[----:B------:R-:W1:Y:S08]  /*5ea0*/  S2UR UR4, SR_CgaCtaId ;  /* 0x00000000000479c3 */ /* 0x000e700000008800 */
[----:B------:R-:W-:Y:S01]  /*5eb0*/  BAR.SYNC.DEFER_BLOCKING 0x6, 0xa0 ;  /* 0x0182800000007b1d */ /* 0x000fe20000010000 */
[C---:B------:R-:W-:Y:S01]  /*5ec0*/  IMAD.SHL.U32 R44, R55.reuse, 0x10, RZ ;  /* 0x00000010372c7824 */ /* 0x040fe200078e00ff */
[----:B------:R-:W-:Y:S01]  /*5ed0*/  SHF.L.U32 R23, R55, 0x10, RZ ;  /* 0x0000001037177819 */ /* 0x000fe200000006ff */
[----:B------:R-:W-:-:S02]  /*5ee0*/  IMAD.SHL.U32 R0, R46, 0x200, RZ ;  /* 0x000002002e007824 */ /* 0x000fc400078e00ff */
[----:B------:R-:W-:Y:S02]  /*5ef0*/  HFMA2 R51, -RZ, RZ, 0, 0 ;  /* 0x00000000ff337431 */ /* 0x000fe400000001ff */
[----:B------:R-:W-:Y:S01]  /*5f00*/  IMAD.SHL.U32 R4, R55, 0x2, RZ ;  /* 0x0000000237047824 */ /* 0x000fe200078e00ff */
[----:B------:R-:W-:Y:S01]  /*5f10*/  UMOV UR44, 0x400 ;  /* 0x00000400002c7882 */ /* 0x000fe20000000000 */
[----:B------:R-:W2:Y:S01]  /*5f20*/  LDC.64 R42, c[0x0][0x8b0] ;  /* 0x00022c00ff2a7b82 */ /* 0x000ea20000000a00 */
[C---:B------:R-:W-:Y:S01]  /*5f30*/  LOP3.LUT R54, R44.reuse, 0x5b0, RZ, 0xc0, !PT ;  /* 0x000005b02c367812 */ /* 0x040fe200078ec0ff */
[----:B------:R-:W-:Y:S01]  /*5f40*/  IMAD.MOV.U32 R53, RZ, RZ, 0x1 ;  /* 0x00000001ff357424 */ /* 0x000fe200078e00ff */
[----:B------:R-:W-:Y:S01]  /*5f50*/  LOP3.LUT R5, R44, 0x40, RZ, 0xc0, !PT ;  /* 0x000000402c057812 */ /* 0x000fe200078ec0ff */
[----:B------:R-:W-:Y:S01]  /*5f60*/  IMAD.MOV.U32 R22, RZ, RZ, RZ ;  /* 0x000000ffff167224 */ /* 0x000fe200078e00ff */
[----:B------:R-:W-:Y:S01]  /*5f70*/  LOP3.LUT R54, R54, 0x200, R0, 0xf8, !PT ;  /* 0x0000020036367812 */ /* 0x000fe200078ef800 */
[----:B------:R-:W-:Y:S01]  /*5f80*/  IMAD.SHL.U32 R0, R46, 0x200000, RZ ;  /* 0x002000002e007824 */ /* 0x000fe200078e00ff */
[----:B------:R-:W-:Y:S01]  /*5f90*/  LOP3.LUT R4, R5, 0x8, R4, 0xf8, !PT ;  /* 0x0000000805047812 */ /* 0x000fe200078ef804 */
[----:B------:R-:W3:Y:S01]  /*5fa0*/  LDC.64 R40, c[0x0][0x8a8] ;  /* 0x00022a00ff287b82 */ /* 0x000ee20000000a00 */
[----:B------:R-:W-:Y:S01]  /*5fb0*/  LOP3.LUT P0, RZ, R44, 0x40, RZ, 0xc0, !PT ;  /* 0x000000402cff7812 */ /* 0x000fe2000780c0ff */
[----:B------:R-:W-:Y:S01]  /*5fc0*/  IMAD.MOV.U32 R52, RZ, RZ, RZ ;  /* 0x000000ffff347224 */ /* 0x000fe200078e00ff */
[----:B------:R-:W-:Y:S01]  /*5fd0*/  LOP3.LUT R0, R0, 0x200000, RZ, 0xc0, !PT ;  /* 0x0020000000007812 */ /* 0x000fe200078ec0ff */
[----:B------:R-:W4:Y:S01]  /*5fe0*/  LDCU UR57, c[0x0][0x370] ;  /* 0x00006e00ff3977ac */ /* 0x000f220008000800 */
[----:B------:R-:W-:-:S02]  /*5ff0*/  LOP3.LUT R54, R54, R4, RZ, 0xfc, !PT ;  /* 0x0000000436367212 */ /* 0x000fc400078efcff */
[----:B------:R-:W-:Y:S01]  /*6000*/  LOP3.LUT R23, R0, 0x400000, R23, 0xf8, !PT ;  /* 0x0040000000177812 */ /* 0x000fe200078ef817 */
[----:B-1----:R-:W-:Y:S01]  /*6010*/  ULEA UR44, UR4, UR44, 0x18 ;  /* 0x0000002c042c7291 */ /* 0x002fe2000f8ec0ff */
[----:B------:R-:W-:Y:S01]  /*6020*/  P2R R0, PR, RZ, 0x1 ;  /* 0x00000001ff007803 */ /* 0x000fe20000000000 */
[----:B------:R-:W1:Y:S01]  /*6030*/  LDCU.128 UR4, c[0x0][0xa80] ;  /* 0x00015000ff0477ac */ /* 0x000e620008000c00 */
[----:B------:R-:W-:Y:S01]  /*6040*/  LOP3.LUT R55, R55, 0x60, RZ, 0xc0, !PT ;  /* 0x0000006037377812 */ /* 0x000fe200078ec0ff */
[----:B------:R-:W2:Y:S05]  /*6050*/  LDCU.64 UR62, c[0x0][0x348] ;  /* 0x00006900ff3e77ac */ /* 0x000eaa0008000a00 */
[----:B------:R-:W4:Y:S01]  /*6060*/  LDS R2, [UR44+0x170] ;  /* 0x0001702cff027984 */ /* 0x000f220008000800 */
[----:B------:R-:W2:Y:S01]  /*6070*/  LDCU UR42, c[0x0][0xb0c] ;  /* 0x00016180ff2a77ac */ /* 0x000ea20008000800 */
[----:B------:R-:W2:Y:S01]  /*6080*/  LDCU UR38, c[0x0][0xb30] ;  /* 0x00016600ff2677ac */ /* 0x000ea20008000800 */
[----:B------:R-:W2:Y:S01]  /*6090*/  LDCU.64 UR50, c[0x0][0x888] ;  /* 0x00011100ff3277ac */ /* 0x000ea20008000a00 */
[----:B-1----:R-:W-:Y:S01]  /*60a0*/  IMAD.U32 R59, RZ, RZ, UR4 ;  /* 0x00000004ff3b7e24 */ /* 0x002fe2000f8e00ff */
[----:B------:R-:W-:Y:S01]  /*60b0*/  MOV R56, UR7 ;  /* 0x0000000700387c02 */ /* 0x000fe20008000f00 */
[----:B------:R-:W-:Y:S01]  /*60c0*/  UIADD3 UR4, UPT, UPT, UR44, 0x200, URZ ;  /* 0x000002002c047890 */ /* 0x000fe2000fffe0ff */
[----:B------:R-:W-:Y:S01]  /*60d0*/  IMAD.U32 R58, RZ, RZ, UR5 ;  /* 0x00000005ff3a7e24 */ /* 0x000fe2000f8e00ff */
[----:B------:R-:W1:Y:S01]  /*60e0*/  LDCU.64 UR40, c[0x0][0xb28] ;  /* 0x00016500ff2877ac */ /* 0x000e620008000a00 */
[----:B------:R-:W-:-:S03]  /*60f0*/  IMAD.U32 R57, RZ, RZ, UR6 ;  /* 0x00000006ff397e24 */ /* 0x000fc6000f8e00ff */
[----:B------:R-:W-:Y:S01]  /*6100*/  IMAD.U32 R50, RZ, RZ, UR4 ;  /* 0x00000004ff327e24 */ /* 0x000fe2000f8e00ff */
[----:B------:R-:W1:Y:S01]  /*6110*/  LDCU.64 UR60, c[0x0][0x890] ;  /* 0x00011200ff3c77ac */ /* 0x000e620008000a00 */
[----:B------:R-:W1:Y:S01]  /*6120*/  LDCU.128 UR52, c[0x0][0xb10] ;  /* 0x00016200ff3477ac */ /* 0x000e620008000c00 */
[----:B------:R-:W1:Y:S01]  /*6130*/  LDCU UR56, c[0x0][0x374] ;  /* 0x00006e80ff3877ac */ /* 0x000e620008000800 */
[----:B------:R-:W-:Y:S01]  /*6140*/  UMOV UR49, URZ ;  /* 0x000000ff00317c82 */ /* 0x000fe20008000000 */
[----:B------:R-:W-:Y:S01]  /*6150*/  UMOV UR47, URZ ;  /* 0x000000ff002f7c82 */ /* 0x000fe20008000000 */
[C---:B----4-:R-:W-:Y:S01]  /*6160*/  VIADD R3, R2.reuse, 0x40 ;  /* 0x0000004002037836 */ /* 0x050fe20000000000 */
[----:B------:R-:W-:-:S04]  /*6170*/  LOP3.LUT R2, R2, 0xffff, RZ, 0xc0, !PT ;  /* 0x0000ffff02027812 */ /* 0x000fc800078ec0ff */
[----:B------:R-:W-:-:S05]  /*6180*/  LOP3.LUT R3, R3, 0xffff, RZ, 0xc0, !PT ;  /* 0x0000ffff03037812 */ /* 0x000fca00078ec0ff */
[----:B-123--:R4:W-:Y:S02]  /*6190*/  STL.64 [R1], R2 ;  /* 0x0000000201007387 */ /* 0x00e9e40000100a00 */
.L_x_147:
[----:B----4-:R-:W-:Y:S04]  /*61a0*/  SHF.L.U32 R2, R51, 0x1f, RZ ;  /* 0x0000001f33027819 */ /* 0x010fe800000006ff */
[----:B-1----:R-:W1:Y:S02]  /*61b0*/  SYNCS.PHASECHK.TRANS64.TRYWAIT P0, [UR44+0x120], R2 ;  /* 0x00012002ff0075a7 */ /* 0x002e64000800112c */
[----:B-1----:R-:W-:Y:S05]  /*61c0*/  @!P0 BRA `(.L_x_104) ;  /* 0x0000004000848947 */ /* 0x002fea0003800000 */
.L_x_213:
[----:B-1----:R-:W-:Y:S01]  /*61d0*/  LEA R2, R22, UR43, 0x2 ;  /* 0x0000002b16027c11 */ /* 0x002fe2000f8e10ff */
[----:B------:R-:W1:Y:S01]  /*61e0*/  LDS.128 R4, [UR44+0x160] ;  /* 0x0001602cff047984 */ /* 0x000e620008000c00 */
[----:B------:R-:W-:Y:S02]  /*61f0*/  UIADD3 UR4, UPT, UPT, UR44, 0x128, URZ ;  /* 0x000001282c047890 */ /* 0x000fe4000fffe0ff */
[----:B------:R-:W-:Y:S01]  /*6200*/  UISETP.GE.AND UP0, UPT, UR39, 0x1, UPT ;  /* 0x000000012700788c */ /* 0x000fe2000bf06270 */
[----:B------:R-:W-:Y:S01]  /*6210*/  @!PT LDS RZ, [RZ] ;  /* 0x00000000fffff984 */ /* 0x000fe20000000800 */
[----:B------:R-:W-:Y:S01]  /*6220*/  @!PT LDS RZ, [RZ] ;  /* 0x00000000fffff984 */ /* 0x000fe20000000800 */
[----:B------:R-:W-:Y:S01]  /*6230*/  @!PT LDS RZ, [RZ] ;  /* 0x00000000fffff984 */ /* 0x000fe20000000800 */
[----:B------:R-:W-:Y:S01]  /*6240*/  @!PT LDS RZ, [RZ] ;  /* 0x00000000fffff984 */ /* 0x000fe20000000800 */
[----:B------:R2:W-:Y:S06]  /*6250*/  MEMBAR.ALL.CTA ;  /* 0x0000000000007992 */ /* 0x0005ec0000008000 */
[----:B--2---:R-:W2:Y:S01]  /*6260*/  FENCE.VIEW.ASYNC.S ;  /* 0x00000000000073c6 */ /* 0x004ea20000000000 */
[----:B------:R-:W-:Y:S09]  /*6270*/  UPRMT UR4, URZ, 0x654, UR4 ;  /* 0x00000654ff047896 */ /* 0x000ff20008000004 */
[----:B--2---:R-:W-:Y:S01]  /*6280*/  SYNCS.ARRIVE.TRANS64.RED.A1T0 RZ, [UR4], RZ ;  /* 0x000000ffffff79a7 */ /* 0x004fe20008100404 */
[----:B------:R-:W5:Y:S01]  /*6290*/  LDL R2, [R2] ;  /* 0x0000000002027983 */ /* 0x000f620000100800 */
[----:B-1----:R-:W-:Y:S11]  /*62a0*/  LOP3.LUT P0, RZ, R6, 0x1, RZ, 0xc0, !PT ;  /* 0x0000000106ff7812 */ /* 0x002ff6000780c0ff */
[----:B------:R-:W-:Y:S02]  /*62b0*/  @!UPT UIADD3 URZ, UPT, UPT, URZ, URZ, URZ ;  /* 0x000000fffffff290 */ /* 0x000fe4000fffe0ff */
[----:B------:R-:W-:Y:S01]  /*62c0*/  VOTEU.ANY UP1, P0 ;  /* 0x0000000000ff7886 */ /* 0x000fe20000020100 */
[----:B------:R-:W-:Y:S01]  /*62d0*/  PLOP3.LUT P0, PT, PT, PT, UP1, 0x80, 0x8 ;  /* 0x000000000008781c */ /* 0x000fe20003f0f018 */
[----:B------:R-:W-:Y:S11]  /*62e0*/  UP2UR UR58, UPR, URZ, 0x2 ;  /* 0x00000002ff3a7883 */ /* 0x000ff60008000000 */
[----:B------:R-:W-:Y:S01]  /*62f0*/  @!UPT UIADD3 URZ, UPT, UPT, URZ, URZ, URZ ;  /* 0x000000fffffff290 */ /* 0x000fe2000fffe0ff */
[----:B------:R-:W-:Y:S02]  /*6300*/  @P0 MOV R3, R4 ;  /* 0x0000000400030202 */ /* 0x000fe40000000f00 */
[----:B------:R-:W-:Y:S02]  /*6310*/  @P0 LOP3.LUT R0, R5, 0xffff, RZ, 0xc0, !PT ;  /* 0x0000ffff05000812 */ /* 0x000fe400078ec0ff */
[----:B------:R-:W-:Y:S02]  /*6320*/  @P0 R2UR UR5, R3 ;  /* 0x00000000030502ca */ /* 0x000fe400000e0000 */
[----:B------:R-:W-:Y:S11]  /*6330*/  @P0 R2UR UR4, R0 ;  /* 0x00000000000402ca */ /* 0x000ff600000e0000 */
[----:B------:R-:W-:Y:S02]  /*6340*/  @UP1 UMOV UR37, UR5 ;  /* 0x0000000500251c82 */ /* 0x000fe40008000000 */
[----:B------:R-:W-:Y:S01]  /*6350*/  @UP1 UMOV UR36, UR4 ;  /* 0x0000000400241c82 */ /* 0x000fe20008000000 */
[----:B------:R-:W-:Y:S05]  /*6360*/  BRA.U !UP0, `(.L_x_105) ;  /* 0x0000000108cc7547 */ /* 0x000fea000b800000 */
[----:B------:R-:W1:Y:S01]  /*6370*/  LDCU UR9, c[0x0][0xb20] ;  /* 0x00016400ff0977ac */ /* 0x000e620008000800 */
[----:B------:R-:W-:Y:S02]  /*6380*/  UIMAD.WIDE.U32 UR4, UR56, UR55, URZ ;  /* 0x00000037380472a5 */ /* 0x000fe4000f8e00ff */
[----:B------:R-:W-:Y:S02]  /*6390*/  UIMAD.WIDE.U32 UR6, UR57, UR52, URZ ;  /* 0x00000034390672a5 */ /* 0x000fe4000f8e00ff */
[----:B------:R-:W-:Y:S02]  /*63a0*/  UIMAD.WIDE.U32 UR10, UR36, UR55, URZ ;  /* 0x00000037240a72a5 */ /* 0x000fe4000f8e00ff */
[----:B------:R-:W-:Y:S02]  /*63b0*/  UISETP.NE.AND UP0, UPT, UR54, 0x1, UPT ;  /* 0x000000013600788c */ /* 0x000fe4000bf05270 */
[----:B------:R-:W-:Y:S02]  /*63c0*/  UISETP.NE.AND UP1, UPT, UR42, 0x1, UPT ;  /* 0x000000012a00788c */ /* 0x000fe4000bf25270 */
[----:B------:R-:W-:Y:S02]  /*63d0*/  UISETP.NE.AND UP2, UPT, UR39, 0x1, UPT ;  /* 0x000000012700788c */ /* 0x000fe4000bf45270 */
[----:B------:R-:W-:Y:S01]  /*63e0*/  UIMAD.WIDE.U32 UR12, UR37, UR52, URZ ;  /* 0x00000034250c72a5 */ /* 0x000fe2000f8e00ff */
[----:B------:R-:W-:Y:S01]  /*63f0*/  UMOV UR4, UR5 ;  /* 0x0000000500047c82 */ /* 0x000fe20008000000 */
[----:B------:R-:W-:Y:S01]  /*6400*/  UMOV UR6, UR11 ;  /* 0x0000000b00067c82 */ /* 0x000fe20008000000 */
[----:B-1----:R-:W-:Y:S03]  /*6410*/  USHF.R.U32.HI UR8, URZ, UR9, UR4 ;  /* 0x00000009ff087299 */ /* 0x002fe60008011604 */
[----:B------:R-:W-:Y:S02]  /*6420*/  UMOV UR4, UR7 ;  /* 0x0000000700047c82 */ /* 0x000fe40008000000 */
[----:B------:R-:W-:Y:S02]  /*6430*/  USHF.R.U32.HI UR5, URZ, UR53, UR4 ;  /* 0x00000035ff057299 */ /* 0x000fe40008011604 */
[----:B------:R-:W-:Y:S02]  /*6440*/  USEL UR4, UR56, UR8, !UP0 ;  /* 0x0000000838047287 */ /* 0x000fe4000c000000 */
[----:B------:R-:W-:Y:S02]  /*6450*/  USHF.R.U32.HI UR8, URZ, UR9, UR6 ;  /* 0x00000009ff087299 */ /* 0x000fe40008011606 */
[----:B------:R-:W-:Y:S02]  /*6460*/  UIMAD.WIDE.U32 UR6, UR4, UR40, URZ ;  /* 0x00000028040672a5 */ /* 0x000fe4000f8e00ff */
[----:B------:R-:W-:Y:S02]  /*6470*/  USEL UR9, UR57, UR5, !UP1 ;  /* 0x0000000539097287 */ /* 0x000fe4000c800000 */
[----:B------:R-:W-:Y:S02]  /*6480*/  USEL UR8, UR36, UR8, !UP0 ;  /* 0x0000000824087287 */ /* 0x000fe4000c000000 */
[----:B------:R-:W-:Y:S01]  /*6490*/  UIMAD.WIDE.U32 UR10, UR9, UR40, URZ ;  /* 0x00000028090a72a5 */ /* 0x000fe2000f8e00ff */
[----:B------:R-:W-:Y:S01]  /*64a0*/  UMOV UR6, UR7 ;  /* 0x0000000700067c82 */ /* 0x000fe20008000000 */
[----:B------:R-:W-:Y:S01]  /*64b0*/  UMOV UR5, UR13 ;  /* 0x0000000d00057c82 */ /* 0x000fe20008000000 */
[----:B------:R-:W-:Y:S02]  /*64c0*/  @UP2 USHF.R.U32.HI UR4, URZ, UR41, UR6 ;  /* 0x00000029ff042299 */ /* 0x000fe40008011606 */
[----:B------:R-:W-:Y:S02]  /*64d0*/  USHF.R.U32.HI UR5, URZ, UR53, UR5 ;  /* 0x00000035ff057299 */ /* 0x000fe40008011605 */
[----:B------:R-:W-:Y:S02]  /*64e0*/  UIMAD UR4, UR39, UR4, URZ ;  /* 0x00000004270472a4 */ /* 0x000fe4000f8e02ff */
[----:B------:R-:W-:Y:S02]  /*64f0*/  USEL UR5, UR37, UR5, !UP1 ;  /* 0x0000000525057287 */ /* 0x000fe4000c800000 */
[----:B------:R-:W-:Y:S01]  /*6500*/  UISETP.GE.AND UP0, UPT, UR8, UR4, UPT ;  /* 0x000000040800728c */ /* 0x000fe2000bf06270 */
[----:B------:R-:W-:Y:S01]  /*6510*/  UMOV UR6, UR11 ;  /* 0x0000000b00067c82 */ /* 0x000fe20008000000 */
[----:B------:R-:W-:Y:S02]  /*6520*/  UIMAD.WIDE.U32 UR10, UR8, UR40, URZ ;  /* 0x00000028080a72a5 */ /* 0x000fe4000f8e00ff */
[----:B------:R-:W-:Y:S04]  /*6530*/  @UP2 USHF.R.U32.HI UR9, URZ, UR41, UR6 ;  /* 0x00000029ff092299 */ /* 0x000fe80008011606 */
[----:B------:R-:W-:Y:S01]  /*6540*/  UIMAD UR6, UR39, UR9, URZ ;  /* 0x00000009270672a4 */ /* 0x000fe2000f8e02ff */
[----:B------:R-:W-:Y:S03]  /*6550*/  UMOV UR4, UR11 ;  /* 0x0000000b00047c82 */ /* 0x000fe60008000000 */
[----:B------:R-:W-:Y:S02]  /*6560*/  UISETP.GE.OR UP0, UPT, UR5, UR6, UP0 ;  /* 0x000000060500728c */ /* 0x000fe40008706670 */
[----:B------:R-:W-:Y:S02]  /*6570*/  USHF.R.U32.HI UR4, URZ, UR41, UR4 ;  /* 0x00000029ff047299 */ /* 0x000fe40008011604 */
[----:B------:R-:W-:Y:S02]  /*6580*/  UIMAD.WIDE.U32 UR6, UR5, UR40, URZ ;  /* 0x00000028050672a5 */ /* 0x000fe4000f8e00ff */
[----:B------:R-:W-:Y:S02]  /*6590*/  USEL UR11, UR8, UR4, !UP2 ;  /* 0x00000004080b7287 */ /* 0x000fe4000d000000 */
[----:B------:R-:W-:Y:S02]  /*65a0*/  UIADD3 UR6, UPT, UPT, -UR5, URZ, URZ ;  /* 0x000000ff05067290 */ /* 0x000fe4000fffe1ff */
[----:B------:R-:W-:Y:S02]  /*65b0*/  UIADD3 UR10, UPT, UPT, -UR11, URZ, URZ ;  /* 0x000000ff0b0a7290 */ /* 0x000fe4000fffe1ff */
[----:B------:R-:W-:Y:S02]  /*65c0*/  UIMAD UR6, UR42, UR6, UR37 ;  /* 0x000000062a0672a4 */ /* 0x000fe4000f8e0225 */
[----:B------:R-:W-:Y:S01]  /*65d0*/  UIMAD UR10, UR39, UR10, UR8 ;  /* 0x0000000a270a72a4 */ /* 0x000fe2000f8e0208 */
[----:B------:R-:W-:Y:S01]  /*65e0*/  @!UP0 UMOV UR4, UR7 ;  /* 0x0000000700048c82 */ /* 0x000fe20008000000 */
[----:B------:R-:W-:Y:S02]  /*65f0*/  UIADD3 UR7, UPT, UPT, -UR8, URZ, URZ ;  /* 0x000000ff08077290 */ /* 0x000fe4000fffe1ff */
[----:B------:R-:W-:Y:S04]  /*6600*/  @!UP0 USHF.R.U32.HI UR4, URZ, UR41, UR4 ;  /* 0x00000029ff048299 */ /* 0x000fe80008011604 */
[----:B------:R-:W-:Y:S04]  /*6610*/  @!UP0 USEL UR4, UR5, UR4, !UP2 ;  /* 0x0000000405048287 */ /* 0x000fe8000d000000 */
[----:B------:R-:W-:Y:S02]  /*6620*/  @!UP0 UIMAD UR9, UR9, UR10, UR4 ;  /* 0x0000000a090982a4 */ /* 0x000fe4000f8e0204 */
[----:B------:R-:W-:Y:S02]  /*6630*/  @!UP0 UIADD3 UR10, UPT, UPT, UR11, -UR4, URZ ;  /* 0x800000040b0a8290 */ /* 0x000fe4000fffe0ff */
[----:B------:R-:W-:Y:S02]  /*6640*/  UIMAD UR4, UR54, UR7, UR36 ;  /* 0x00000007360472a4 */ /* 0x000fe4000f8e0224 */
[----:B------:R-:W-:Y:S03]  /*6650*/  @!UP0 UIMAD UR8, UR10, UR39, UR5 ;  /* 0x000000270a0882a4 */ /* 0x000fe6000f8e0205 */
[----:B------:R-:W-:Y:S02]  /*6660*/  @!UP0 UMOV UR5, UR9 ;  /* 0x0000000900058c82 */ /* 0x000fe40008000000 */
[----:B------:R-:W-:Y:S02]  /*6670*/  UIMAD UR37, UR5, UR42, UR6 ;  /* 0x0000002a052572a4 */ /* 0x000fe4000f8e0206 */
[----:B------:R-:W-:Y:S11]  /*6680*/  UIMAD UR36, UR8, UR54, UR4 ;  /* 0x00000036082472a4 */ /* 0x000ff6000f8e0204 */
[----:B------:R-:W-:Y:S01]  /*6690*/  @!UPT UIADD3 URZ, UPT, UPT, URZ, URZ, URZ ;  /* 0x000000fffffff290 */ /* 0x000fe2000fffe0ff */
.L_x_105:
[----:B------:R-:W-:Y:S01]  /*66a0*/  UISETP.NE.AND UP0, UPT, UR38, 0x1, UPT ;  /* 0x000000012600788c */ /* 0x000fe2000bf05270 */
[----:B------:R-:W-:Y:S01]  /*66b0*/  @P0 SHF.R.U32.HI R4, RZ, 0x10, R5 ;  /* 0x00000010ff040819 */ /* 0x000fe20000011605 */
[----:B------:R-:W-:Y:S01]  /*66c0*/  USHF.L.U32 UR46, UR20, 0x7, URZ ;  /* 0x00000007142e7899 */ /* 0x000fe200080006ff */
[----:B------:R-:W-:Y:S02]  /*66d0*/  BSSY.RECONVERGENT B6, `(.L_x_106) ;  /* 0x0000034000067945 */ /* 0x000fe40003800200 */
[----:B------:R-:W-:Y:S02]  /*66e0*/  @P0 R2UR UR59, R4 ;  /* 0x00000000043b02ca */ /* 0x000fe400000e0000 */
[----:B------:R-:W-:Y:S04]  /*66f0*/  LOP3.LUT P0, RZ, R50, 0x90, RZ, 0xc0, !PT ;  /* 0x0000009032ff7812 */ /* 0x000fe8000780c0ff */
[----:B------:R-:W1:Y:S01]  /*6700*/  @!UP0 LDCU.128 UR12, c[0x0][0xb10] ;  /* 0x00016200ff0c87ac */ /* 0x000e620008000c00 */
[----:B------:R-:W2:Y:S01]  /*6710*/  @!UP0 LDCU UR5, c[0x0][0xb0c] ;  /* 0x00016180ff0587ac */ /* 0x000ea20008000800 */
[----:B------:R-:W3:Y:S01]  /*6720*/  @!UP0 LDCU UR10, c[0x0][0xb20] ;  /* 0x00016400ff0a87ac */ /* 0x000ee20008000800 */
[----:B-1----:R-:W-:Y:S02]  /*6730*/  UIMAD.WIDE.U32 UR8, UR37, UR12, URZ ;  /* 0x0000000c250872a5 */ /* 0x002fe4000f8e00ff */
[----:B------:R-:W-:Y:S02]  /*6740*/  UIMAD.WIDE.U32 UR6, UR36, UR15, URZ ;  /* 0x0000000f240672a5 */ /* 0x000fe4000f8e00ff */
[----:B------:R-:W-:Y:S03]  /*6750*/  @!UP0 UISETP.NE.AND UP1, UPT, UR14, 0x1, UPT ;  /* 0x000000010e00888c */ /* 0x000fe6000bf25270 */
[----:B------:R-:W-:Y:S01]  /*6760*/  @!UP0 UMOV UR4, UR9 ;  /* 0x0000000900048c82 */ /* 0x000fe20008000000 */
[----:B--2---:R-:W-:Y:S02]  /*6770*/  @!UP0 UISETP.NE.AND UP2, UPT, UR5, 0x1, UPT ;  /* 0x000000010500888c */ /* 0x004fe4000bf45270 */
[----:B------:R-:W-:Y:S01]  /*6780*/  @!UP0 USHF.R.U32.HI UR4, URZ, UR13, UR4 ;  /* 0x0000000dff048299 */ /* 0x000fe20008011604 */
[----:B------:R-:W-:Y:S02]  /*6790*/  @!UP0 UMOV UR6, UR7 ;  /* 0x0000000700068c82 */ /* 0x000fe40008000000 */
[----:B---3--:R-:W-:Y:S02]  /*67a0*/  @!UP0 USHF.R.U32.HI UR6, URZ, UR10, UR6 ;  /* 0x0000000aff068299 */ /* 0x008fe40008011606 */
[----:B------:R-:W-:Y:S02]  /*67b0*/  @!UP0 USEL UR7, UR37, UR4, !UP2 ;  /* 0x0000000425078287 */ /* 0x000fe4000d000000 */
[----:B------:R-:W-:Y:S04]  /*67c0*/  @!UP0 USEL UR6, UR36, UR6, !UP1 ;  /* 0x0000000624068287 */ /* 0x000fe8000c800000 */
[----:B------:R-:W-:Y:S02]  /*67d0*/  @!UP0 UIADD3 UR4, UPT, UPT, -UR7, UR6, URZ ;  /* 0x0000000607048290 */ /* 0x000fe4000fffe1ff */
[----:B------:R-:W-:Y:S02]  /*67e0*/  @!UP0 UIADD3 UR6, UPT, UPT, UR7, -UR6, URZ ;  /* 0x8000000607068290 */ /* 0x000fe4000fffe0ff */
[----:B------:R-:W-:Y:S02]  /*67f0*/  @!UP0 UIMAD UR37, UR4, UR5, UR37 ;  /* 0x00000005042582a4 */ /* 0x000fe4000f8e0225 */
[----:B------:R-:W-:Y:S01]  /*6800*/  @!UP0 UIMAD UR36, UR6, UR14, UR36 ;  /* 0x0000000e062482a4 */ /* 0x000fe2000f8e0224 */
[----:B------:R-:W-:Y:S11]  /*6810*/  @!P0 BRA `(.L_x_107) ;  /* 0x00000000007c8947 */ /* 0x000ff60003800000 */
[----:B------:R-:W1:Y:S01]  /*6820*/  LDCU.64 UR8, c[0x4][0x80] ;  /* 0x01001000ff0877ac */ /* 0x000e620008000a00 */
[----:B------:R-:W-:Y:S01]  /*6830*/  MOV R16, 0x0 ;  /* 0x0000000000107802 */ /* 0x000fe20000000f00 */
[----:B------:R-:W-:Y:S02]  /*6840*/  HFMA2 R12, -RZ, RZ, 0, 5.9604644775390625e-08 ;  /* 0x00000001ff0c7431 */ /* 0x000fe400000001ff */
[----:B------:R-:W-:Y:S01]  /*6850*/  IMAD.MOV.U32 R8, RZ, RZ, 0x70 ;  /* 0x00000070ff087424 */ /* 0x000fe200078e00ff */
[----:B------:R2:W3:Y:S01]  /*6860*/  LDC.64 R14, c[0x4][R16] ;  /* 0x01000000100e7b82 */ /* 0x0004e20000000a00 */
[----:B------:R-:W4:Y:S01]  /*6870*/  LDCU.64 UR6, c[0x4][0x88] ;  /* 0x01001100ff0677ac */ /* 0x000f220008000a00 */
[----:B------:R-:W-:Y:S01]  /*6880*/  IMAD.MOV.U32 R13, RZ, RZ, RZ ;  /* 0x000000ffff0d7224 */ /* 0x000fe200078e00ff */
[----:B------:R-:W2:Y:S01]  /*6890*/  LDCU.64 UR4, c[0x4][0x8] ;  /* 0x01000100ff0477ac */ /* 0x000ea20008000a00 */
[----:B-1----:R-:W-:Y:S01]  /*68a0*/  MOV R5, UR9 ;  /* 0x0000000900057c02 */ /* 0x002fe20008000f00 */
[----:B------:R-:W-:Y:S01]  /*68b0*/  IMAD.U32 R4, RZ, RZ, UR8 ;  /* 0x00000008ff047e24 */ /* 0x000fe2000f8e00ff */
[----:B----4-:R-:W-:Y:S01]  /*68c0*/  MOV R7, UR7 ;  /* 0x0000000700077c02 */ /* 0x010fe20008000f00 */
[----:B------:R-:W-:Y:S01]  /*68d0*/  IMAD.U32 R6, RZ, RZ, UR6 ;  /* 0x00000006ff067e24 */ /* 0x000fe2000f8e00ff */
[----:B--2---:R-:W-:Y:S01]  /*68e0*/  MOV R11, UR5 ;  /* 0x00000005000b7c02 */ /* 0x004fe20008000f00 */
[----:B------:R-:W-:Y:S02]  /*68f0*/  IMAD.U32 R10, RZ, RZ, UR4 ;  /* 0x00000004ff0a7e24 */ /* 0x000fe4000f8e00ff */
[----:B------:R-:W-:Y:S07]  /*6900*/  LEPC R20, `(.L_x_108) ;  /* 0x000000001014794e */ /* 0x000fee0000000000 */
[----:B---3-5:R-:W-:Y:S05]  /*6910*/  CALL.ABS.NOINC R14 ;  /* 0x000000000e007343 */ /* 0x028fea0003c00000 */
.L_x_108:
[----:B------:R-:W1:Y:S01]  /*6920*/  LDCU.64 UR8, c[0x4][0x80] ;  /* 0x01001000ff0877ac */ /* 0x000e620008000a00 */
[----:B------:R-:W2:Y:S01]  /*6930*/  LDC.64 R16, c[0x4][R16] ;  /* 0x0100000010107b82 */ /* 0x000ea20000000a00 */
[----:B------:R-:W-:Y:S02]  /*6940*/  HFMA2 R12, -RZ, RZ, 0, 5.9604644775390625e-08 ;  /* 0x00000001ff0c7431 */ /* 0x000fe400000001ff */
[----:B------:R-:W-:Y:S02]  /*6950*/  IMAD.MOV.U32 R8, RZ, RZ, 0x70 ;  /* 0x00000070ff087424 */ /* 0x000fe400078e00ff */
[----:B------:R-:W-:Y:S01]  /*6960*/  IMAD.MOV.U32 R13, RZ, RZ, RZ ;  /* 0x000000ffff0d7224 */ /* 0x000fe200078e00ff */
[----:B------:R-:W3:Y:S01]  /*6970*/  LDCU.64 UR6, c[0x4][0x88] ;  /* 0x01001100ff0677ac */ /* 0x000ee20008000a00 */
[----:B------:R-:W4:Y:S01]  /*6980*/  LDCU.64 UR4, c[0x4][0x8] ;  /* 0x01000100ff0477ac */ /* 0x000f220008000a00 */
[----:B-1----:R-:W-:Y:S02]  /*6990*/  MOV R4, UR8 ;  /* 0x0000000800047c02 */ /* 0x002fe40008000f00 */
[----:B------:R-:W-:Y:S02]  /*69a0*/  MOV R5, UR9 ;  /* 0x0000000900057c02 */ /* 0x000fe40008000f00 */
[----:B---3--:R-:W-:Y:S01]  /*69b0*/  MOV R7, UR7 ;  /* 0x0000000700077c02 */ /* 0x008fe20008000f00 */
[----:B------:R-:W-:Y:S01]  /*69c0*/  IMAD.U32 R6, RZ, RZ, UR6 ;  /* 0x00000006ff067e24 */ /* 0x000fe2000f8e00ff */
[----:B----4-:R-:W-:Y:S01]  /*69d0*/  MOV R11, UR5 ;  /* 0x00000005000b7c02 */ /* 0x010fe20008000f00 */
[----:B------:R-:W-:Y:S02]  /*69e0*/  IMAD.U32 R10, RZ, RZ, UR4 ;  /* 0x00000004ff0a7e24 */ /* 0x000fe4000f8e00ff */
[----:B------:R-:W-:Y:S07]  /*69f0*/  LEPC R20, `(.L_x_107) ;  /* 0x000000001014794e */ /* 0x000fee0000000000 */
[----:B--2---:R-:W-:Y:S05]  /*6a00*/  CALL.ABS.NOINC R16 ;  /* 0x0000000010007343 */ /* 0x004fea0003c00000 */
.L_x_107:
[----:B------:R-:W-:Y:S05]  /*6a10*/  BSYNC.RECONVERGENT B6 ;  /* 0x0000000000067941 */ /* 0x000fea0003800200 */
.L_x_106:
[----:B------:R-:W-:Y:S01]  /*6a20*/  R2UR UR4, R49 ;  /* 0x00000000310472ca */ /* 0x000fe200000e0000 */
[----:B------:R-:W-:Y:S01]  /*6a30*/  UISETP.NE.U32.AND UP0, UPT, UR60, URZ, UPT ;  /* 0x000000ff3c00728c */ /* 0x000fe2000bf05070 */
[----:B------:R-:W-:Y:S02]  /*6a40*/  ISETP.NE.U32.AND P4, PT, R42, RZ, PT ;  /* 0x000000ff2a00720c */ /* 0x000fe40003f85070 */
[----:B------:R-:W-:Y:S01]  /*6a50*/  ISETP.NE.U32.AND P2, PT, RZ, UR50, PT ;  /* 0x00000032ff007c0c */ /* 0x000fe2000bf45070 */
[----:B------:R-:W-:Y:S01]  /*6a60*/  UISETP.NE.AND.EX UP1, UPT, UR61, URZ, UPT, UP0 ;  /* 0x000000ff3d00728c */ /* 0x000fe2000bf25300 */
[----:B------:R-:W-:Y:S01]  /*6a70*/  ISETP.NE.AND.EX P4, PT, R43, RZ, PT, P4 ;  /* 0x000000ff2b00720c */ /* 0x000fe20003f85340 */
[----:B------:R-:W-:Y:S01]  /*6a80*/  UPLOP3.LUT UP0, UPT, UPT, UPT, UPT, 0x40, 0x4 ;  /* 0x000000000004789c */ /* 0x000fe20003f0e870 */
[----:B------:R-:W-:Y:S05]  /*6a90*/  ISETP.NE.AND.EX P2, PT, RZ, UR51, PT, P2 ;  /* 0x00000033ff007c0c */ /* 0x000fea000bf45320 */
[----:B------:R-:W-:Y:S06]  /*6aa0*/  UISETP.NE.AND UP2, UPT, UR4, URZ, UPT ;  /* 0x000000ff0400728c */ /* 0x000fec000bf45270 */
[----:B------:R-:W-:Y:S05]  /*6ab0*/  PLOP3.LUT P1, PT, PT, PT, UP2, 0x80, 0x8 ;  /* 0x000000000008781c */ /* 0x000fea0003f2f028 */
[----:B------:R-:W-:Y:S06]  /*6ac0*/  @UP2 UPLOP3.LUT UP0, UPT, UPT, UPT, UP1, 0x80, 0x8 ;  /* 0x000000000008289c */ /* 0x000fec0003f0f010 */
[----:B------:R-:W-:Y:S01]  /*6ad0*/  PLOP3.LUT P0, PT, PT, PT, UP0, 0x80, 0x8 ;  /* 0x000000000008781c */ /* 0x000fe20003f0f008 */
[----:B------:R-:W-:Y:S01]  /*6ae0*/  @!UPT UIADD3 URZ, UPT, UPT, URZ, URZ, URZ ;  /* 0x000000fffffff290 */ /* 0x000fe2000fffe0ff */
[----:B------:R-:W-:Y:S11]  /*6af0*/  BRA.U !UP1, `(.L_x_109) ;  /* 0x00000001093c7547 */ /* 0x000ff6000b800000 */
[----:B------:R-:W-:Y:S01]  /*6b00*/  UISETP.NE.U32.AND UP0, UPT, UR50, URZ, UPT ;  /* 0x000000ff3200728c */ /* 0x000fe2000bf05070 */
[----:B------:R-:W-:Y:S01]  /*6b10*/  HFMA2 R0, -RZ, RZ, 0, 5.9604644775390625e-08 ;  /* 0x00000001ff007431 */ /* 0x000fe200000001ff */
[----:B------:R-:W1:Y:S01]  /*6b20*/  LDCU.64 UR8, c[0x0][0x358] ;  /* 0x00006b00ff0877ac */ /* 0x000e620008000a00 */
[----:B------:R-:W-:Y:S01]  /*6b30*/  IMAD.MOV.U32 R45, RZ, RZ, 0x1 ;  /* 0x00000001ff2d7424 */ /* 0x000fe200078e00ff */
[----:B------:R-:W-:Y:S06]  /*6b40*/  UISETP.NE.AND.EX UP0, UPT, UR51, URZ, UPT, UP0 ;  /* 0x000000ff3300728c */ /* 0x000fec000bf05300 */
[----:B------:R-:W-:Y:S05]  /*6b50*/  PLOP3.LUT P3, PT, PT, PT, UP0, 0x80, 0x8 ;  /* 0x000000000008781c */ /* 0x000fea0003f6f008 */
[----:B------:R-:W2:Y:S01]  /*6b60*/  @UP0 LDCU.64 UR4, c[0x0][0x888] ;  /* 0x00011100ff0407ac */ /* 0x000ea20008000a00 */
[----:B------:R-:W-:Y:S07]  /*6b70*/  @UP0 UIMAD UR6, UR48, UR60, URZ ;  /* 0x0000003c300602a4 */ /* 0x000fee000f8e02ff */
[----:B------:R-:W-:Y:S01]  /*6b80*/  @!P3 PRMT R45, R0, 0x7610, R45 ;  /* 0x00007610002db816 */ /* 0x000fe2000000002d */
[----:B--2---:R-:W-:Y:S06]  /*6b90*/  @UP0 UIMAD.WIDE UR4, UR6, 0x4, UR4 ;  /* 0x00000004060408a5 */ /* 0x004fec000f8e0204 */
[----:B------:R-:W-:Y:S01]  /*6ba0*/  IMAD.U32 R4, RZ, RZ, UR4 ;  /* 0x00000004ff047e24 */ /* 0x000fe2000f8e00ff */
[----:B------:R-:W-:Y:S04]  /*6bb0*/  MOV R5, UR5 ;  /* 0x0000000500057c02 */ /* 0x000fe80008000f00 */
[----:B------:R-:W2:Y:S01]  /*6bc0*/  @!UP0 LDCU UR4, c[0x0][0x880] ;  /* 0x00011000ff0487ac */ /* 0x000ea20008000800 */
[----:B-1---5:R1:W5:Y:S02]  /*6bd0*/  @P3 LDG.E R27, desc[UR8][R4.64] ;  /* 0x00000008041b3981 */ /* 0x022364000c1e1900 */
[----:B-12---:R-:W-:Y:S02]  /*6be0*/  @!P3 IMAD.U32 R27, RZ, RZ, UR4 ;  /* 0x00000004ff1bbe24 */ /* 0x006fe4000f8e00ff */
.L_x_109:
[----:B------:R-:W-:Y:S05]  /*6bf0*/  @!P4 BRA `(.L_x_110) ;  /* 0x000000000024c947 */ /* 0x000fea0003800000 */
[----:B------:R-:W-:Y:S01]  /*6c00*/  ISETP.NE.U32.AND P3, PT, R40, RZ, PT ;  /* 0x000000ff2800720c */ /* 0x000fe20003f65070 */
[----:B------:R-:W1:Y:S03]  /*6c10*/  LDCU.64 UR4, c[0x0][0x358] ;  /* 0x00006b00ff0477ac */ /* 0x000e660008000a00 */
[----:B------:R-:W-:Y:S11]  /*6c20*/  ISETP.NE.AND.EX P3, PT, R41, RZ, PT, P3 ;  /* 0x000000ff2900720c */ /* 0x000ff60003f65330 */
[----:B------:R-:W-:Y:S02]  /*6c30*/  @!UPT UIADD3 URZ, UPT, UPT, URZ, URZ, URZ ;  /* 0x000000fffffff290 */ /* 0x000fe4000fffe0ff */
[----:B------:R-:W2:Y:S01]  /*6c40*/  @P3 LDC.64 R4, c[0x0][0x8a8] ;  /* 0x00022a00ff043b82 */ /* 0x000ea20000000a00 */
[----:B------:R-:W-:Y:S04]  /*6c50*/  @P3 IMAD R0, R42, UR48, RZ ;  /* 0x000000302a003c24 */ /* 0x000fe8000f8e02ff */
[----:B--2---:R-:W-:Y:S05]  /*6c60*/  @P3 IMAD.WIDE R4, R0, 0x4, R4 ;  /* 0x0000000400043825 */ /* 0x004fea00078e0204 */
[----:B-1---5:R1:W5:Y:S02]  /*6c70*/  @P3 LDG.E R24, desc[UR4][R4.64] ;  /* 0x0000000404183981 */ /* 0x022364000c1e1900 */
[----:B-1----:R-:W2:Y:S02]  /*6c80*/  @!P3 LDC R24, c[0x0][0x8a0] ;  /* 0x00022800ff18bb82 */ /* 0x002ea40000000800 */
.L_x_110:
[----:B-----5:R-:W-:Y:S01]  /*6c90*/  FSETP.NEU.AND P4, PT, R27, RZ, PT ;  /* 0x000000ff1b00720b */ /* 0x020fe20003f8d000 */
[----:B------:R-:W1:Y:S01]  /*6ca0*/  LDCU.64 UR10, c[0x0][0xa90] ;  /* 0x00015200ff0a77ac */ /* 0x000e620008000a00 */
[----:B------:R-:W-:Y:S01]  /*6cb0*/  SEL R4, RZ, 0xffffffff, P2 ;  /* 0xffffffffff047807 */ /* 0x000fe20001000000 */
[----:B------:R-:W-:Y:S01]  /*6cc0*/  IMAD.SHL.U32 R66, R54, 0x2, RZ ;  /* 0x0000000236427824 */ /* 0x000fe200078e00ff */
[----:B------:R-:W-:Y:S01]  /*6cd0*/  @P1 LOP3.LUT P2, RZ, R45, 0xff, RZ, 0xc0, !PT ;  /* 0x000000ff2dff1812 */ /* 0x000fe2000784c0ff */
[----:B------:R-:W-:Y:S01]  /*6ce0*/  BSSY B1, `(.L_x_111) ;  /* 0x000004a000017945 */ /* 0x000fe20003800000 */
[----:B------:R-:W-:Y:S01]  /*6cf0*/  @P1 SEL R0, RZ, 0xffffffff, P4 ;  /* 0xffffffffff001807 */ /* 0x000fe20002000000 */
[----:B------:R-:W-:Y:S01]  /*6d00*/  USHF.L.U32 UR8, UR45, 0x6, URZ ;  /* 0x000000062d087899 */ /* 0x000fe200080006ff */
[----:B------:R-:W-:Y:S01]  /*6d10*/  LOP3.LUT R53, R53, 0x1, RZ, 0x3c, !PT ;  /* 0x0000000135357812 */ /* 0x000fe200078e3cff */
[----:B------:R-:W-:Y:S01]  /*6d20*/  IMAD.MOV.U32 R68, RZ, RZ, 0x1 ;  /* 0x00000001ff447424 */ /* 0x000fe200078e00ff */
[----:B------:R-:W-:Y:S01]  /*6d30*/  @P0 SEL R0, R4, R0, !P2 ;  /* 0x0000000004000207 */ /* 0x000fe20005000000 */
[----:B------:R-:W-:Y:S01]  /*6d40*/  IMAD.IADD R25, R23, 0x1, R2 ;  /* 0x0000000117197824 */ /* 0x000fe200078e0202 */
[----:B------:R-:W-:Y:S01]  /*6d50*/  LEA R63, R22, UR44, 0x3 ;  /* 0x0000002c163f7c11 */ /* 0x000fe2000f8e18ff */
[----:B------:R-:W-:Y:S01]  /*6d60*/  IMAD.U32 R62, RZ, RZ, UR8 ;  /* 0x00000008ff3e7e24 */ /* 0x000fe2000f8e00ff */
[----:B------:R-:W-:Y:S01]  /*6d70*/  @P1 LOP3.LUT R0, R0, 0x1, RZ, 0xc0, !PT ;  /* 0x0000000100001812 */ /* 0x000fe200078ec0ff */
[----:B------:R-:W-:Y:S01]  /*6d80*/  IMAD.MOV.U32 R26, RZ, RZ, RZ ;  /* 0x000000ffff1a7224 */ /* 0x000fe200078e00ff */
[----:B------:R-:W-:Y:S02]  /*6d90*/  R2UR UR4, R58 ;  /* 0x000000003a0472ca */ /* 0x000fe400000e0000 */
[----:B------:R-:W-:Y:S02]  /*6da0*/  CS2R R38, SRZ ;  /* 0x0000000000267805 */ /* 0x000fe4000001ff00 */
[----:B------:R-:W-:Y:S02]  /*6db0*/  ISETP.NE.U32.OR P6, PT, R0, 0x1, !P1 ;  /* 0x000000010000780c */ /* 0x000fe40004fc5470 */
[----:B------:R-:W-:Y:S02]  /*6dc0*/  CS2R R36, SRZ ;  /* 0x0000000000247805 */ /* 0x000fe4000001ff00 */
[----:B------:R-:W-:Y:S02]  /*6dd0*/  R2UR UR6, R57 ;  /* 0x00000000390672ca */ /* 0x000fe400000e0000 */
[----:B------:R-:W-:Y:S02]  /*6de0*/  CS2R R30, SRZ ;  /* 0x00000000001e7805 */ /* 0x000fe4000001ff00 */
[----:B------:R-:W-:Y:S02]  /*6df0*/  R2UR UR12, R59 ;  /* 0x000000003b0c72ca */ /* 0x000fe400000e0000 */
[----:B------:R-:W-:Y:S02]  /*6e00*/  CS2R R28, SRZ ;  /* 0x00000000001c7805 */ /* 0x000fe4000001ff00 */
[----:B------:R-:W-:Y:S01]  /*6e10*/  R2UR UR9, R56 ;  /* 0x00000000380972ca */ /* 0x000fe200000e0000 */
[----:B------:R-:W-:Y:S01]  /*6e20*/  VIADD R67, R66, UR44 ;  /* 0x0000002c42437c36 */ /* 0x000fe20008000000 */
[----:B------:R-:W-:Y:S02]  /*6e30*/  PLOP3.LUT P3, PT, PT, PT, UP1, 0x80, 0x8 ;  /* 0x000000000008781c */ /* 0x000fe40003f6f018 */
[----:B------:R-:W-:Y:S01]  /*6e40*/  SEL R3, RZ, 0xffffffff, P4 ;  /* 0xffffffffff037807 */ /* 0x000fe20002000000 */
[----:B------:R-:W-:Y:S01]  /*6e50*/  UIMAD.WIDE.U32 UR4, UR8, UR4, URZ ;  /* 0x00000004080472a5 */ /* 0x000fe2000f8e00ff */
[----:B------:R-:W-:Y:S02]  /*6e60*/  LOP3.LUT P4, R64, R45, 0xff, RZ, 0xc0, !PT ;  /* 0x000000ff2d407812 */ /* 0x000fe4000788c0ff */
[----:B------:R-:W-:Y:S02]  /*6e70*/  @P6 SHF.L.U32 R0, R53, 0x1f, RZ ;  /* 0x0000001f35006819 */ /* 0x000fe400000006ff */
[----:B------:R-:W-:Y:S01]  /*6e80*/  P2R R65, PR, RZ, 0x40 ;  /* 0x00000040ff417803 */ /* 0x000fe20000000000 */
[----:B------:R-:W-:Y:S01]  /*6e90*/  UISETP.NE.AND UP0, UPT, UR12, 0x1, UPT ;  /* 0x000000010c00788c */ /* 0x000fe2000bf05270 */
[----:B------:R3:W4:Y:S01]  /*6ea0*/  @P6 SYNCS.PHASECHK.TRANS64.TRYWAIT P1, [UR44+0xd0], R0 ;  /* 0x0000d000ff0065a7 */ /* 0x000722000802112c */
[----:B------:R-:W-:Y:S02]  /*6eb0*/  UMOV UR4, UR5 ;  /* 0x0000000500047c82 */ /* 0x000fe40008000000 */
[----:B------:R-:W-:Y:S01]  /*6ec0*/  USHF.R.U32.HI UR4, URZ, UR6, UR4 ;  /* 0x00000006ff047299 */ /* 0x000fe20008011604 */
[----:B------:R-:W-:Y:S03]  /*6ed0*/  @P3 SEL R3, R4, R3, !P4 ;  /* 0x0000000304033207 */ /* 0x000fe60006000000 */
[----:B------:R-:W-:Y:S01]  /*6ee0*/  USEL UR4, UR8, UR4, !UP0 ;  /* 0x0000000408047287 */ /* 0x000fe2000c000000 */
[----:B------:R-:W-:Y:S01]  /*6ef0*/  LOP3.LUT R3, R3, 0x1, RZ, 0xc0, !PT ;  /* 0x0000000103037812 */ /* 0x000fe200078ec0ff */
[----:B------:R-:W-:Y:S03]  /*6f00*/  UISETP.NE.AND UP0, UPT, UR9, 0x1, UPT ;  /* 0x000000010900788c */ /* 0x000fe6000bf05270 */
[----:B------:R-:W-:Y:S01]  /*6f10*/  ISETP.NE.U32.AND P5, PT, R3, 0x1, PT ;  /* 0x000000010300780c */ /* 0x000fe20003fa5070 */
[----:B------:R-:W-:Y:S02]  /*6f20*/  IMAD.U32 R61, RZ, RZ, UR4 ;  /* 0x00000004ff3d7e24 */ /* 0x000fe4000f8e00ff */
[----:B------:R-:W-:Y:S01]  /*6f30*/  PLOP3.LUT P2, PT, PT, PT, UP0, 0x80, 0x8 ;  /* 0x000000000008781c */ /* 0x000fe20003f4f008 */
[----:B------:R-:W-:Y:S01]  /*6f40*/  IMAD R5, RZ, RZ, -UR4 ;  /* 0x80000004ff057e24 */ /* 0x000fe2000f8e02ff */
[----:B------:R-:W-:Y:S01]  /*6f50*/  P2R R69, PR, RZ, 0x20 ;  /* 0x00000020ff457803 */ /* 0x000fe20000000000 */
[----:B------:R-:W-:Y:S02]  /*6f60*/  IMAD.U32 R60, RZ, RZ, UR4 ;  /* 0x00000004ff3c7e24 */ /* 0x000fe4000f8e00ff */
[----:B------:R-:W-:Y:S01]  /*6f70*/  IMAD R62, R5, UR12, R62 ;  /* 0x0000000c053e7c24 */ /* 0x000fe2000f8e023e */
[----:B---3--:R-:W-:Y:S04]  /*6f80*/  SHF.L.U32 R0, R52, 0x1f, RZ ;  /* 0x0000001f34007819 */ /* 0x008fe800000006ff */
[----:B------:R3:W2:Y:S01]  /*6f90*/  SYNCS.PHASECHK.TRANS64.TRYWAIT P0, [R63+URZ+0x130], R0 ;  /* 0x000130003f0075a7 */ /* 0x0006a200080011ff */
[----:B-1----:R-:W-:Y:S07]  /*6fa0*/  UIMAD.WIDE.U32 UR6, UR4, UR10, URZ ;  /* 0x0000000a040672a5 */ /* 0x002fee000f8e00ff */
[----:B------:R-:W-:Y:S02]  /*6fb0*/  UMOV UR5, UR7 ;  /* 0x0000000700057c82 */ /* 0x000fe40008000000 */
[----:B------:R-:W-:Y:S06]  /*6fc0*/  USHF.R.U32.HI UR5, URZ, UR11, UR5 ;  /* 0x0000000bff057299 */ /* 0x000fec0008011605 */
[----:B------:R-:W-:Y:S05]  /*6fd0*/  SEL R61, R61, UR5, !P2 ;  /* 0x000000053d3d7c07 */ /* 0x000fea000d000000 */
[----:B------:R-:W-:Y:S04]  /*6fe0*/  IMAD.MOV R4, RZ, RZ, -R61 ;  /* 0x000000ffff047224 */ /* 0x000fe800078e0a3d */
[----:B------:R-:W-:Y:S01]  /*6ff0*/  IMAD R60, R4, UR9, R60 ;  /* 0x00000009043c7c24 */ /* 0x000fe2000f8e023c */
[----:B----4-:R-:W-:Y:S01]  /*7000*/  @P6 SEL R68, RZ, 0x1, !P1 ;  /* 0x00000001ff446807 */ /* 0x010fe20004800000 */
[----:B---3--:R-:W-:Y:S06]  /*7010*/  @!P6 BRA `(.L_x_112) ;  /* 0x000000000058e947 */ /* 0x008fec0003800000 */
[C---:B------:R-:W-:Y:S01]  /*7020*/  VIADD R2, R67.reuse, 0x200 ;  /* 0x0000020043027836 */ /* 0x040fe20000000000 */
[----:B------:R-:W-:Y:S01]  /*7030*/  LOP3.LUT P6, RZ, R44, 0x40, RZ, 0xc0, !PT ;  /* 0x000000402cff7812 */ /* 0x000fe200078cc0ff */
[----:B------:R-:W-:Y:S01]  /*7040*/  BSSY B0, `(.L_x_113) ;  /* 0x000000e000007945 */ /* 0x000fe20003800000 */
[----:B------:R-:W-:Y:S01]  /*7050*/  ISETP.NE.AND P2, PT, R68, RZ, PT ;  /* 0x000000ff4400720c */ /* 0x000fe20003f45270 */
[----:B------:R-:W-:Y:S01]  /*7060*/  @P5 VIADD R4, R67, 0x210 ;  /* 0x0000021043045836 */ /* 0x000fe20000000000 */
[----:B------:R-:W-:Y:S01]  /*7070*/  PLOP3.LUT P1, PT, PT, PT, PT, 0x8, 0x80 ;  /* 0x000000000080781c */ /* 0x000fe20003f2e170 */
[----:B------:R-:W-:Y:S01]  /*7080*/  IMAD.MOV.U32 R39, RZ, RZ, RZ ;  /* 0x000000ffff277224 */ /* 0x000fe200078e00ff */
[----:B------:R-:W-:Y:S02]  /*7090*/  @P5 PLOP3.LUT P1, PT, P6, PT, PT, 0x80, 0x8 ;  /* 0x000000000008581c */ /* 0x000fe4000372f070 */
[----:B------:R-:W-:Y:S02]  /*70a0*/  CS2R R36, SRZ ;  /* 0x0000000000247805 */ /* 0x000fe4000001ff00 */
[----:B------:R-:W-:Y:S02]  /*70b0*/  CS2R R30, SRZ ;  /* 0x00000000001e7805 */ /* 0x000fe4000001ff00 */
[----:B------:R-:W-:Y:S07]  /*70c0*/  CS2R R28, SRZ ;  /* 0x00000000001c7805 */ /* 0x000fee000001ff00 */
[----:B------:R-:W-:Y:S01]  /*70d0*/  @P1 VIADD R4, R2, 0xfffffff0 ;  /* 0xfffffff002041836 */ /* 0x000fe20000000000 */
[----:B------:R-:W-:Y:S06]  /*70e0*/  @P2 BRA `(.L_x_114) ;  /* 0x00000000000c2947 */ /* 0x000fec0003800000 */
[----:B------:R-:W-:Y:S04]  /*70f0*/  SHF.L.U32 R3, R53, 0x1f, RZ ;  /* 0x0000001f35037819 */ /* 0x000fe800000006ff */
[----:B------:R-:W1:Y:S02]  /*7100*/  SYNCS.PHASECHK.TRANS64.TRYWAIT P1, [UR44+0xd0], R3 ;  /* 0x0000d003ff0075a7 */ /* 0x000e64000802112c */
[----:B-1----:R-:W-:Y:S05]  /*7110*/  @!P1 BRA `(.L_x_115) ;  /* 0x0000003000c89947 */ /* 0x002fea0003800000 */
.L_x_114:
[----:B------:R-:W-:Y:S05]  /*7120*/  BSYNC B0 ;  /* 0x0000000000007941 */ /* 0x000fea0003800000 */
.L_x_113:
[----:B------:R-:W-:Y:S01]  /*7130*/  ISETP.NE.AND P1, PT, R69, RZ, PT ;  /* 0x000000ff4500720c */ /* 0x000fe20003f25270 */
[----:B------:R-:W-:Y:S11]  /*7140*/  HFMA2 R26, -RZ, RZ, 0, 5.9604644775390625e-08 ;  /* 0x00000001ff1a7431 */ /* 0x000ff600000001ff */
[----:B------:R-:W-:Y:S01]  /*7150*/  @!UPT UIADD3 URZ, UPT, UPT, URZ, URZ, URZ ;  /* 0x000000fffffff290 */ /* 0x000fe2000fffe0ff */
[----:B------:R3:W4:Y:S04]  /*7160*/  @P1 LDS.128 R36, [R4] ;  /* 0x0000000004241984 */ /* 0x0007280000000c00 */
[----:B------:R3:W1:Y:S02]  /*7170*/  @P1 LDS.128 R28, [R66+UR44+0x200] ;  /* 0x0002002c421c1984 */ /* 0x0006640008000c00 */
.L_x_112:
[----:B------:R-:W-:Y:S05]  /*7180*/  BSYNC B1 ;  /* 0x0000000000017941 */ /* 0x000fea0003800000 */
.L_x_111:
[----:B-1----:R-:W-:Y:S04]  /*7190*/  SHF.R.U32.HI R2, RZ, 0x15, R25 ;  /* 0x00000015ff027819 */ /* 0x002fe80000011619 */
[----:B------:R-:W-:Y:S01]  /*71a0*/  LOP3.LUT P1, RZ, R2, 0x3, R46, 0x48, !PT ;  /* 0x0000000302ff7812 */ /* 0x000fe2000782482e */
[----:B------:R-:W-:Y:S01]  /*71b0*/  @!UPT UIADD3 URZ, UPT, UPT, URZ, URZ, URZ ;  /* 0x000000fffffff290 */ /* 0x000fe2000fffe0ff */
[----:B--2---:R-:W-:Y:S11]  /*71c0*/  @P0 BRA `(.L_x_116) ;  /* 0x0000000000080947 */ /* 0x004ff60003800000 */
[----:B------:R-:W1:Y:S02]  /*71d0*/  SYNCS.PHASECHK.TRANS64.TRYWAIT P0, [R63+URZ+0x130], R0 ;  /* 0x000130003f0075a7 */ /* 0x000e6400080011ff */
[----:B-1----:R-:W-:Y:S05]  /*71e0*/  @!P0 BRA `(.L_x_117) ;  /* 0x0000003000ac8947 */ /* 0x002fea0003800000 */
.L_x_116:
[----:B------:R-:W-:Y:S05]  /*71f0*/  @!P1 BRA `(.L_x_118) ;  /* 0x0000000000409947 */ /* 0x000fea0003800000 */
[----:B------:R-:W2:Y:S01]  /*7200*/  LDCU.64 UR8, c[0x4][0x70] ;  /* 0x01000e00ff0877ac */ /* 0x000ea20008000a00 */
[----:B------:R-:W-:Y:S01]  /*7210*/  MOV R3, 0x0 ;  /* 0x0000000000037802 */ /* 0x000fe20000000f00 */
[----:B------:R-:W-:Y:S02]  /*7220*/  HFMA2 R12, -RZ, RZ, 0, 5.9604644775390625e-08 ;  /* 0x00000001ff0c7431 */ /* 0x000fe400000001ff */
[----:B------:R-:W-:Y:S02]  /*7230*/  IMAD.MOV.U32 R8, RZ, RZ, 0x192 ;  /* 0x00000192ff087424 */ /* 0x000fe400078e00ff */
[----:B------:R-:W-:Y:S01]  /*7240*/  IMAD.MOV.U32 R13, RZ, RZ, RZ ;  /* 0x000000ffff0d7224 */ /* 0x000fe200078e00ff */
[----:B------:R-:W5:Y:S01]  /*7250*/  LDCU.64 UR6, c[0x4][0x78] ;  /* 0x01000f00ff0677ac */ /* 0x000f620008000a00 */
[----:B------:R-:W1:Y:S01]  /*7260*/  LDC.64 R2, c[0x4][R3] ;  /* 0x0100000003027b82 */ /* 0x000e620000000a00 */
[----:B------:R-:W4:Y:S01]  /*7270*/  LDCU.64 UR4, c[0x4][0x10] ;  /* 0x01000200ff0477ac */ /* 0x000f220008000a00 */
[----:B--2---:R-:W-:Y:S01]  /*7280*/  MOV R5, UR9 ;  /* 0x0000000900057c02 */ /* 0x004fe20008000f00 */
[----:B---3--:R-:W-:Y:S01]  /*7290*/  IMAD.U32 R4, RZ, RZ, UR8 ;  /* 0x00000008ff047e24 */ /* 0x008fe2000f8e00ff */
[----:B-----5:R-:W-:Y:S01]  /*72a0*/  MOV R7, UR7 ;  /* 0x0000000700077c02 */ /* 0x020fe20008000f00 */
[----:B------:R-:W-:Y:S01]  /*72b0*/  IMAD.U32 R6, RZ, RZ, UR6 ;  /* 0x00000006ff067e24 */ /* 0x000fe2000f8e00ff */
[----:B----4-:R-:W-:Y:S01]  /*72c0*/  MOV R11, UR5 ;  /* 0x00000005000b7c02 */ /* 0x010fe20008000f00 */
[----:B------:R-:W-:Y:S02]  /*72d0*/  IMAD.U32 R10, RZ, RZ, UR4 ;  /* 0x00000004ff0a7e24 */ /* 0x000fe4000f8e00ff */
[----:B------:R-:W-:Y:S07]  /*72e0*/  LEPC R20, `(.L_x_118) ;  /* 0x000000001014794e */ /* 0x000fee0000000000 */
[----:B-1----:R-:W-:Y:S05]  /*72f0*/  CALL.ABS.NOINC R2 ;  /* 0x0000000002007343 */ /* 0x002fea0003c00000 */
.L_x_118:
[----:B------:R-:W-:Y:S05]  /*7300*/  WARPSYNC.ALL ;  /* 0x0000000000007948 */ /* 0x000fea0003800000 */
[----:B------:R-:W-:Y:S01]  /*7310*/  R2UR UR4, R25 ;  /* 0x00000000190472ca */ /* 0x000fe200000e0000 */
[--C-:B------:R-:W-:Y:S01]  /*7320*/  HADD2.F32 R3, -RZ, R28.reuse.H0_H0 ;  /* 0x2000001cff037230 */ /* 0x100fe20000004100 */
[----:B------:R-:W-:Y:S01]  /*7330*/  MOV R71, 0x10 ;  /* 0x0000001000477802 */ /* 0x000fe20000000f00 */
[--C-:B------:R-:W-:Y:S01]  /*7340*/  HADD2.F32 R20, -RZ, R29.reuse.H0_H0 ;  /* 0x2000001dff147230 */ /* 0x100fe20000004100 */
[----:B------:R-:W-:Y:S01]  /*7350*/  LOP3.LUT P6, RZ, R44, 0x40, RZ, 0xc0, !PT ;  /* 0x000000402cff7812 */ /* 0x000fe200078cc0ff */
[----:B------:R-:W-:Y:S01]  /*7360*/  BSSY.RECONVERGENT B0, `(.L_x_119) ;  /* 0x0000057000007945 */ /* 0x000fe20003800200 */
[----:B------:R-:W-:Y:S02]  /*7370*/  ISETP.NE.AND P0, PT, R55, RZ, PT ;  /* 0x000000ff3700720c */ /* 0x000fe40003f05270 */
[----:B------:R-:W-:Y:S04]  /*7380*/  SEL R71, R71, 0xfffffff0, !P6 ;  /* 0xfffffff047477807 */ /* 0x000fe80007000000 */
[----:B------:R-:W-:Y:S01]  /*7390*/  IADD3 R67, PT, PT, R67, R71, RZ ;  /* 0x0000004743437210 */ /* 0x000fe20007ffe0ff */
[----:B---3--:R-:W1:Y:S02]  /*73a0*/  LDTM.x16 R4, tmem[UR4] ;  /* 0x00000004000479ee */ /* 0x008e640008240000 */
[C---:B-1----:R-:W-:Y:S01]  /*73b0*/  FMUL R0, R24.reuse, R4 ;  /* 0x0000000418007220 */ /* 0x042fe20000400000 */
[----:B------:R-:W-:Y:S02]  /*73c0*/  HADD2.F32 R4, -RZ, R28.H1_H1 ;  /* 0x3000001cff047230 */ /* 0x000fe40000004100 */
[C---:B------:R-:W-:Y:S01]  /*73d0*/  FMUL R2, R24.reuse, R5 ;  /* 0x0000000518027220 */ /* 0x040fe20000400000 */
[C---:B------:R-:W-:Y:S01]  /*73e0*/  FMUL R5, R24.reuse, R9 ;  /* 0x0000000918057220 */ /* 0x040fe20000400000 */
[C---:B------:R-:W-:Y:S01]  /*73f0*/  FFMA R0, R27.reuse, R3, R0 ;  /* 0x000000031b007223 */ /* 0x040fe20000000000 */
[C---:B------:R-:W-:Y:S01]  /*7400*/  FMUL R9, R24.reuse, R13 ;  /* 0x0000000d18097220 */ /* 0x040fe20000400000 */
[C---:B------:R-:W-:Y:S01]  /*7410*/  FFMA R2, R27.reuse, R4, R2 ;  /* 0x000000041b027223 */ /* 0x040fe20000000002 */
[C---:B------:R-:W-:Y:S01]  /*7420*/  FMUL R4, R24.reuse, R8 ;  /* 0x0000000818047220 */ /* 0x040fe20000400000 */
[C---:B------:R-:W-:Y:S01]  /*7430*/  FMUL R8, R24.reuse, R12 ;  /* 0x0000000c18087220 */ /* 0x040fe20000400000 */
[C---:B------:R-:W-:Y:S01]  /*7440*/  FMUL R12, R24.reuse, R16 ;  /* 0x00000010180c7220 */ /* 0x040fe20000400000 */
[C---:B------:R-:W-:Y:S01]  /*7450*/  FMUL R3, R24.reuse, R6 ;  /* 0x0000000618037220 */ /* 0x040fe20000400000 */
[----:B------:R-:W-:Y:S01]  /*7460*/  FMUL R13, R24, R17 ;  /* 0x00000011180d7220 */ /* 0x000fe20000400000 */
[----:B------:R-:W-:Y:S01]  /*7470*/  HADD2.F32 R16, -RZ, R29.H1_H1 ;  /* 0x3000001dff107230 */ /* 0x000fe20000004100 */
[----:B------:R-:W-:Y:S01]  /*7480*/  F2FP.F16.F32.PACK_AB R32, R2, R0 ;  /* 0x000000000220723e */ /* 0x000fe200000000ff */
[C---:B------:R-:W-:Y:S01]  /*7490*/  FMUL R7, R24.reuse, R7 ;  /* 0x0000000718077220 */ /* 0x040fe20000400000 */
[--C-:B------:R-:W-:Y:S02]  /*74a0*/  HADD2.F32 R17, -RZ, R30.reuse.H0_H0 ;  /* 0x2000001eff117230 */ /* 0x100fe40000004100 */
[C---:B------:R-:W-:Y:S01]  /*74b0*/  FFMA R3, R27.reuse, R20, R3 ;  /* 0x000000141b037223 */ /* 0x040fe20000000003 */
[----:B------:R-:W-:Y:S02]  /*74c0*/  HADD2.F32 R0, -RZ, R30.H1_H1 ;  /* 0x3000001eff007230 */ /* 0x000fe40000004100 */
[C---:B------:R-:W-:Y:S01]  /*74d0*/  FFMA R7, R27.reuse, R16, R7 ;  /* 0x000000101b077223 */ /* 0x040fe20000000007 */
[--C-:B------:R-:W-:Y:S02]  /*74e0*/  HADD2.F32 R2, -RZ, R31.reuse.H0_H0 ;  /* 0x2000001fff027230 */ /* 0x100fe40000004100 */
[C---:B------:R-:W-:Y:S01]  /*74f0*/  FFMA R4, R27.reuse, R17, R4 ;  /* 0x000000111b047223 */ /* 0x040fe20000000004 */
[C---:B------:R-:W-:Y:S01]  /*7500*/  FMUL R6, R24.reuse, R10 ;  /* 0x0000000a18067220 */ /* 0x040fe20000400000 */
[C---:B------:R-:W-:Y:S01]  /*7510*/  FFMA R5, R27.reuse, R0, R5 ;  /* 0x000000001b057223 */ /* 0x040fe20000000005 */
[----:B------:R-:W-:Y:S02]  /*7520*/  HADD2.F32 R16, -RZ, R31.H1_H1 ;  /* 0x3000001fff107230 */ /* 0x000fe40000004100 */
[C---:B------:R-:W-:Y:S01]  /*7530*/  FMUL R11, R24.reuse, R11 ;  /* 0x0000000b180b7220 */ /* 0x040fe20000400000 */
[--C-:B----4-:R-:W-:Y:S02]  /*7540*/  HADD2.F32 R0, -RZ, R36.reuse.H0_H0 ;  /* 0x20000024ff007230 */ /* 0x110fe40000004100 */
[----:B------:R-:W-:Y:S01]  /*7550*/  FFMA R6, R27, R2, R6 ;  /* 0x000000021b067223 */ /* 0x000fe20000000006 */
[----:B------:R-:W-:Y:S01]  /*7560*/  F2FP.F16.F32.PACK_AB R33, R7, R3 ;  /* 0x000000030721723e */ /* 0x000fe200000000ff */
[C---:B------:R-:W-:Y:S01]  /*7570*/  FFMA R11, R27.reuse, R16, R11 ;  /* 0x000000101b0b7223 */ /* 0x040fe2000000000b */
[----:B------:R-:W-:Y:S02]  /*7580*/  HADD2.F32 R2, -RZ, R36.H1_H1 ;  /* 0x30000024ff027230 */ /* 0x000fe40000004100 */
[C---:B------:R-:W-:Y:S01]  /*7590*/  FFMA R8, R27.reuse, R0, R8 ;  /* 0x000000001b087223 */ /* 0x040fe20000000008 */
[--C-:B------:R-:W-:Y:S02]  /*75a0*/  HADD2.F32 R3, -RZ, R37.reuse.H0_H0 ;  /* 0x20000025ff037230 */ /* 0x100fe40000004100 */
[C---:B------:R-:W-:Y:S01]  /*75b0*/  FMUL R10, R24.reuse, R14 ;  /* 0x0000000e180a7220 */ /* 0x040fe20000400000 */
[----:B------:R-:W-:Y:S02]  /*75c0*/  HADD2.F32 R0, -RZ, R37.H1_H1 ;  /* 0x30000025ff007230 */ /* 0x000fe40000004100 */
[C---:B------:R-:W-:Y:S01]  /*75d0*/  FMUL R15, R24.reuse, R15 ;  /* 0x0000000f180f7220 */ /* 0x040fe20000400000 */
[C---:B------:R-:W-:Y:S01]  /*75e0*/  FFMA R9, R27.reuse, R2, R9 ;  /* 0x000000021b097223 */ /* 0x040fe20000000009 */
[C---:B------:R-:W-:Y:S01]  /*75f0*/  FFMA R10, R27.reuse, R3, R10 ;  /* 0x000000031b0a7223 */ /* 0x040fe2000000000a */
[--C-:B------:R-:W-:Y:S02]  /*7600*/  HADD2.F32 R2, -RZ, R38.reuse.H0_H0 ;  /* 0x20000026ff027230 */ /* 0x100fe40000004100 */
[----:B------:R-:W-:Y:S01]  /*7610*/  FFMA R15, R27, R0, R15 ;  /* 0x000000001b0f7223 */ /* 0x000fe2000000000f */
[----:B------:R-:W-:Y:S01]  /*7620*/  HADD2.F32 R3, -RZ, R38.H1_H1 ;  /* 0x30000026ff037230 */ /* 0x000fe20000004100 */
[----:B------:R-:W-:Y:S01]  /*7630*/  F2FP.F16.F32.PACK_AB R34, R5, R4 ;  /* 0x000000040522723e */ /* 0x000fe200000000ff */
[--C-:B------:R-:W-:Y:S02]  /*7640*/  HADD2.F32 R0, -RZ, R39.reuse.H0_H0 ;  /* 0x20000027ff007230 */ /* 0x100fe40000004100 */
[C---:B------:R-:W-:Y:S01]  /*7650*/  FMUL R14, R24.reuse, R18 ;  /* 0x00000012180e7220 */ /* 0x040fe20000400000 */
[----:B------:R-:W-:Y:S02]  /*7660*/  HADD2.F32 R4, -RZ, R39.H1_H1 ;  /* 0x30000027ff047230 */ /* 0x000fe40000004100 */
[----:B------:R-:W-:Y:S01]  /*7670*/  FMUL R19, R24, R19 ;  /* 0x0000001318137220 */ /* 0x000fe20000400000 */
[----:B------:R-:W-:Y:S01]  /*7680*/  F2FP.F16.F32.PACK_AB R35, R11, R6 ;  /* 0x000000060b23723e */ /* 0x000fe200000000ff */
[C---:B------:R-:W-:Y:S01]  /*7690*/  FFMA R12, R27.reuse, R2, R12 ;  /* 0x000000021b0c7223 */ /* 0x040fe2000000000c */
[C---:B------:R-:W-:Y:S01]  /*76a0*/  FFMA R13, R27.reuse, R3, R13 ;  /* 0x000000031b0d7223 */ /* 0x040fe2000000000d */
[C---:B------:R-:W-:Y:S01]  /*76b0*/  FFMA R14, R27.reuse, R0, R14 ;  /* 0x000000001b0e7223 */ /* 0x040fe2000000000e */
[----:B------:R-:W-:Y:S01]  /*76c0*/  FFMA R19, R27, R4, R19 ;  /* 0x000000041b137223 */ /* 0x000fe20000000013 */
[----:B------:R1:W-:Y:S01]  /*76d0*/  STS.128 [R66+UR44+0x200], R32 ;  /* 0x0002002042007988 */ /* 0x0003e20008000c2c */
[----:B------:R-:W-:Y:S02]  /*76e0*/  F2FP.F16.F32.PACK_AB R8, R9, R8 ;  /* 0x000000080908723e */ /* 0x000fe400000000ff */
[----:B------:R-:W-:Y:S02]  /*76f0*/  F2FP.F16.F32.PACK_AB R9, R15, R10 ;  /* 0x0000000a0f09723e */ /* 0x000fe400000000ff */
[----:B------:R-:W-:Y:S02]  /*7700*/  F2FP.F16.F32.PACK_AB R10, R13, R12 ;  /* 0x0000000c0d0a723e */ /* 0x000fe400000000ff */
[----:B------:R-:W-:Y:S05]  /*7710*/  F2FP.F16.F32.PACK_AB R11, R19, R14 ;  /* 0x0000000e130b723e */ /* 0x000fea00000000ff */
[----:B------:R1:W-:Y:S01]  /*7720*/  STS.128 [R67+0x200], R8 ;  /* 0x0002000843007388 */ /* 0x0003e20000000c00 */
[----:B------:R-:W-:Y:S01]  /*7730*/  @!PT LDS RZ, [RZ] ;  /* 0x00000000fffff984 */ /* 0x000fe20000000800 */
[----:B------:R-:W-:Y:S01]  /*7740*/  @!PT LDS RZ, [RZ] ;  /* 0x00000000fffff984 */ /* 0x000fe20000000800 */
[----:B------:R-:W-:Y:S01]  /*7750*/  @!PT LDS RZ, [RZ] ;  /* 0x00000000fffff984 */ /* 0x000fe20000000800 */
[----:B------:R-:W-:Y:S01]  /*7760*/  @!PT LDS RZ, [RZ] ;  /* 0x00000000fffff984 */ /* 0x000fe20000000800 */
[----:B------:R2:W-:Y:S07]  /*7770*/  MEMBAR.ALL.CTA ;  /* 0x0000000000007992 */ /* 0x0005ee0000008000 */
[----:B--2---:R-:W2:Y:S02]  /*7780*/  FENCE.VIEW.ASYNC.S ;  /* 0x00000000000073c6 */ /* 0x004ea40000000000 */
[----:B--2---:R-:W-:Y:S06]  /*7790*/  BAR.SYNC.DEFER_BLOCKING 0x1, 0x80 ;  /* 0x0042000000007b1d */ /* 0x004fec0000010000 */
[----:B------:R-:W-:Y:S05]  /*77a0*/  @P0 BRA `(.L_x_120) ;  /* 0x0000000000480947 */ /* 0x000fea0003800000 */
[----:B------:R-:W-:Y:S01]  /*77b0*/  UIADD3 UR4, UPT, UPT, UR44, 0x200, URZ ;  /* 0x000002002c047890 */ /* 0x000fe2000fffe0ff */
[----:B------:R-:W-:Y:S01]  /*77c0*/  R2UR UR10, R62 ;  /* 0x000000003e0a72ca */ /* 0x000fe200000e0000 */
[----:B------:R-:W-:Y:S01]  /*77d0*/  UMOV UR9, UR46 ;  /* 0x0000002e00097c82 */ /* 0x000fe20008000000 */
[----:B------:R-:W-:Y:S01]  /*77e0*/  R2UR UR11, R60 ;  /* 0x000000003c0b72ca */ /* 0x000fe200000e0000 */
[----:B------:R-:W-:Y:S01]  /*77f0*/  UIADD3 UR6, UPT, UPT, UR44, 0xa00, URZ ;  /* 0x00000a002c067890 */ /* 0x000fe2000fffe0ff */
[----:B------:R-:W-:Y:S01]  /*7800*/  R2UR UR12, R61 ;  /* 0x000000003d0c72ca */ /* 0x000fe200000e0000 */
[----:B------:R-:W-:Y:S01]  /*7810*/  IMAD.U32 R50, RZ, RZ, UR4 ;  /* 0x00000004ff327e24 */ /* 0x000fe2000f8e00ff */
[----:B------:R-:W-:Y:S02]  /*7820*/  UIADD3 UR4, UP0, UPT, UR62, 0x680, URZ ;  /* 0x000006803e047890 */ /* 0x000fe4000ff1e0ff */
[----:B------:R-:W-:Y:S02]  /*7830*/  UIADD3 UR7, UPT, UPT, UR46, 0x40, URZ ;  /* 0x000000402e077890 */ /* 0x000fe4000fffe0ff */
[----:B------:R-:W-:Y:S01]  /*7840*/  R2UR UR8, R50 ;  /* 0x00000000320872ca */ /* 0x000fe200000e0000 */
[----:B------:R-:W-:Y:S11]  /*7850*/  UIADD3.X UR5, UPT, UPT, URZ, UR63, URZ, UP0, !UPT ;  /* 0x0000003fff057290 */ /* 0x000ff600087fe4ff */
[----:B------:R-:W-:Y:S01]  /*7860*/  @!UPT UIADD3 URZ, UPT, UPT, URZ, URZ, URZ ;  /* 0x000000fffffff290 */ /* 0x000fe2000fffe0ff */
[----:B------:R2:W-:Y:S02]  /*7870*/  UTMASTG.4D.IM2COL [UR8], [UR4] ;  /* 0x00000008040073b5 */ /* 0x0005e40008058000 */
[----:B--2---:R-:W-:Y:S01]  /*7880*/  UMOV UR8, UR6 ;  /* 0x0000000600087c82 */ /* 0x004fe20008000000 */
[----:B------:R-:W-:Y:S02]  /*7890*/  UMOV UR9, UR7 ;  /* 0x0000000700097c82 */ /* 0x000fe40008000000 */
[----:B------:R2:W-:Y:S01]  /*78a0*/  UTMASTG.4D.IM2COL [UR8], [UR4] ;  /* 0x00000008040073b5 */ /* 0x0005e20008058000 */
[----:B------:R0:W-:Y:S01]  /*78b0*/  UTMACMDFLUSH ;  /* 0x00000000000079b7 */ /* 0x0001e20000000000 */
[----:B--2---:R-:W-:Y:S04]  /*78c0*/  DEPBAR.LE SB0, 0x1 ;  /* 0x000080400000791a */ /* 0x004fe80000000000 */
.L_x_120:
[----:B------:R-:W-:Y:S05]  /*78d0*/  BSYNC.RECONVERGENT B0 ;  /* 0x0000000000007941 */ /* 0x000fea0003800200 */
.L_x_119:
[----:B------:R-:W-:Y:S01]  /*78e0*/  BAR.SYNC.DEFER_BLOCKING 0x1, 0x80 ;  /* 0x0042000000007b1d */ /* 0x000fe20000010000 */
[----:B------:R-:W-:Y:S01]  /*78f0*/  ISETP.NE.AND P1, PT, R65, RZ, PT ;  /* 0x000000ff4100720c */ /* 0x000fe20003f25270 */
[----:B------:R-:W-:Y:S01]  /*7900*/  UISETP.NE.AND UP0, UPT, UR49, URZ, UPT ;  /* 0x000000ff3100728c */ /* 0x000fe2000bf05270 */
[----:B------:R-:W-:Y:S11]  /*7910*/  LEA R4, R26, UR44, 0x3 ;  /* 0x0000002c1a047c11 */ /* 0x000ff6000f8e18ff */
[----:B------:R-:W-:Y:S01]  /*7920*/  @P1 SHF.L.U32 R3, R53, 0x1f, RZ ;  /* 0x0000001f35031819 */ /* 0x000fe200000006ff */
[----:B------:R-:W-:Y:S06]  /*7930*/  BRA.U !UP0, `(.L_x_121) ;  /* 0x0000000108247547 */ /* 0x000fec000b800000 */
[----:B------:R-:W2:Y:S01]  /*7940*/  S2R R0, SR_CgaCtaId ;  /* 0x0000000000007919 */ /* 0x000ea20000008800 */
[----:B------:R-:W-:Y:S01]  /*7950*/  IMAD.U32 R2, RZ, RZ, UR47 ;  /* 0x0000002fff027e24 */ /* 0x000fe2000f8e00ff */
[----:B------:R-:W-:Y:S04]  /*7960*/  UIADD3 UR4, UPT, UPT, UR47, 0x1, URZ ;  /* 0x000000012f047890 */ /* 0x000fe8000fffe0ff */
[----:B------:R-:W-:Y:S01]  /*7970*/  @P1 LEA R2, R2, UR44, 0x3 ;  /* 0x0000002c02021c11 */ /* 0x000fe2000f8e18ff */
[----:B------:R-:W-:Y:S04]  /*7980*/  UISETP.NE.AND UP0, UPT, UR4, 0x4, UPT ;  /* 0x000000040400788c */ /* 0x000fe8000bf05270 */
[----:B------:R-:W-:Y:S01]  /*7990*/  @P1 VIADD R2, R2, 0xf0 ;  /* 0x000000f002021836 */ /* 0x000fe20000000000 */
[----:B------:R-:W-:Y:S04]  /*79a0*/  USEL UR47, UR4, URZ, UP0 ;  /* 0x000000ff042f7287 */ /* 0x000fe80008000000 */
[----:B--2---:R-:W-:Y:S04]  /*79b0*/  @P1 PRMT R0, R0, 0x654, R2 ;  /* 0x0000065400001816 */ /* 0x004fe80000000002 */
[----:B------:R2:W-:Y:S04]  /*79c0*/  @P1 SYNCS.ARRIVE.TRANS64.RED.A1T0 RZ, [R0+URZ], RZ ;  /* 0x000000ff00ff19a7 */ /* 0x0005e800081004ff */
.L_x_121:
[----:B------:R-:W3:Y:S01]  /*79d0*/  @P1 SYNCS.PHASECHK.TRANS64.TRYWAIT P0, [R4+URZ+0xd0], R3 ;  /* 0x0000d003040015a7 */ /* 0x000ee200080011ff */
[----:B------:R-:W-:Y:S01]  /*79e0*/  BSSY B1, `(.L_x_122) ;  /* 0x0000012000017945 */ /* 0x000fe20003800000 */
[----:B---3--:R-:W-:Y:S03]  /*79f0*/  @P1 SEL R68, RZ, 0x1, !P0 ;  /* 0x00000001ff441807 */ /* 0x008fe60004000000 */
[----:B------:R-:W-:Y:S05]  /*7a00*/  @!P1 BRA `(.L_x_123) ;  /* 0x00000000003c9947 */ /* 0x000fea0003800000 */
[----:B------:R-:W-:Y:S01]  /*7a10*/  ISETP.NE.AND P1, PT, R69, RZ, PT ;  /* 0x000000ff4500720c */ /* 0x000fe20003f25270 */
[----:B------:R-:W-:Y:S01]  /*7a20*/  BSSY B0, `(.L_x_124) ;  /* 0x0000009000007945 */ /* 0x000fe20003800000 */
[----:B------:R-:W-:Y:S11]  /*7a30*/  ISETP.NE.AND P0, PT, R68, RZ, PT ;  /* 0x000000ff4400720c */ /* 0x000ff60003f05270 */
[----:B------:R-:W-:Y:S05]  /*7a40*/  @P1 IMAD R3, R26, 0x1000, R66 ;  /* 0x000010001a031824 */ /* 0x000fea00078e0242 */
[----:B------:R-:W-:Y:S05]  /*7a50*/  @P1 IADD3 R2, PT, PT, R3, UR44, RZ ;  /* 0x0000002c03021c10 */ /* 0x000fea000fffe0ff */
[----:B------:R-:W-:Y:S01]  /*7a60*/  @P1 IMAD.IADD R2, R71, 0x1, R2 ;  /* 0x0000000147021824 */ /* 0x000fe200078e0202 */
[----:B------:R-:W-:Y:S06]  /*7a70*/  @P0 BRA `(.L_x_125) ;  /* 0x00000000000c0947 */ /* 0x000fec0003800000 */
[----:B--2---:R-:W-:Y:S04]  /*7a80*/  SHF.L.U32 R0, R53, 0x1f, RZ ;  /* 0x0000001f35007819 */ /* 0x004fe800000006ff */
[----:B------:R-:W2:Y:S02]  /*7a90*/  SYNCS.PHASECHK.TRANS64.TRYWAIT P0, [R4+URZ+0xd0], R0 ;  /* 0x0000d000040075a7 */ /* 0x000ea400080011ff */
[----:B--2---:R-:W-:Y:S05]  /*7aa0*/  @!P0 BRA `(.L_x_126) ;  /* 0x0000002800908947 */ /* 0x004fea0003800000 */
.L_x_125:
[----:B------:R-:W-:Y:S05]  /*7ab0*/  BSYNC B0 ;  /* 0x0000000000007941 */ /* 0x000fea0003800000 */
.L_x_124:
[----:B------:R-:W-:Y:S02]  /*7ac0*/  ISETP.NE.AND P0, PT, R69, RZ, PT ;  /* 0x000000ff4500720c */ /* 0x000fe40003f05270 */
[----:B------:R-:W-:Y:S11]  /*7ad0*/  IADD3 R26, PT, PT, R26, 0x1, RZ ;  /* 0x000000011a1a7810 */ /* 0x000ff60007ffe0ff */
[----:B------:R3:W4:Y:S04]  /*7ae0*/  @P0 LDS.128 R28, [R3+UR44+0x200] ;  /* 0x0002002c031c0984 */ /* 0x0007280008000c00 */
[----:B------:R3:W1:Y:S02]  /*7af0*/  @P0 LDS.128 R36, [R2+0x200] ;  /* 0x0002000002240984 */ /* 0x0006640000000c00 */
.L_x_123:
[----:B------:R-:W-:Y:S05]  /*7b00*/  BSYNC B1 ;  /* 0x0000000000017941 */ /* 0x000fea0003800000 */
.L_x_122:
[----:B--2---:R-:W-:Y:S05]  /*7b10*/  VIADD R0, R25, 0x10 ;  /* 0x0000001019007836 */ /* 0x004fea0000000000 */
[----:B------:R-:W-:Y:S04]  /*7b20*/  SHF.R.U32.HI R0, RZ, 0x15, R0 ;  /* 0x00000015ff007819 */ /* 0x000fe80000011600 */
[----:B------:R-:W-:Y:S11]  /*7b30*/  LOP3.LUT P0, RZ, R0, 0x3, R46, 0x48, !PT ;  /* 0x0000000300ff7812 */ /* 0x000ff6000780482e */
[----:B------:R-:W-:Y:S02]  /*7b40*/  @!UPT UIADD3 URZ, UPT, UPT, URZ, URZ, URZ ;  /* 0x000000fffffff290 */ /* 0x000fe4000fffe0ff */
[----:B------:R-:W-:Y:S05]  /*7b50*/  @!P0 BRA `(.L_x_127) ;  /* 0x0000000000408947 */ /* 0x000fea0003800000 */
[----:B------:R-:W2:Y:S01]  /*7b60*/  LDCU.64 UR8, c[0x4][0x70] ;  /* 0x01000e00ff0877ac */ /* 0x000ea20008000a00 */
[----:B---3--:R-:W-:Y:S01]  /*7b70*/  MOV R3, 0x0 ;  /* 0x0000000000037802 */ /* 0x008fe20000000f00 */
[----:B------:R-:W-:Y:S02]  /*7b80*/  HFMA2 R12, -RZ, RZ, 0, 5.9604644775390625e-08 ;  /* 0x00000001ff0c7431 */ /* 0x000fe400000001ff */
[----:B-1----:R-:W-:Y:S02]  /*7b90*/  IMAD.MOV.U32 R8, RZ, RZ, 0x192 ;  /* 0x00000192ff087424 */ /* 0x002fe400078e00ff */
[----:B------:R-:W-:Y:S01]  /*7ba0*/  IMAD.MOV.U32 R13, RZ, RZ, RZ ;  /* 0x000000ffff0d7224 */ /* 0x000fe200078e00ff */
[----:B------:R-:W1:Y:S01]  /*7bb0*/  LDCU.64 UR6, c[0x4][0x78] ;  /* 0x01000f00ff0677ac */ /* 0x000e620008000a00 */
[----:B------:R-:W3:Y:S01]  /*7bc0*/  LDC.64 R2, c[0x4][R3] ;  /* 0x0100000003027b82 */ /* 0x000ee20000000a00 */
[----:B------:R-:W5:Y:S01]  /*7bd0*/  LDCU.64 UR4, c[0x4][0x10] ;  /* 0x01000200ff0477ac */ /* 0x000f620008000a00 */
[----:B--2---:R-:W-:Y:S01]  /*7be0*/  MOV R5, UR9 ;  /* 0x0000000900057c02 */ /* 0x004fe20008000f00 */
[----:B------:R-:W-:Y:S01]  /*7bf0*/  IMAD.U32 R4, RZ, RZ, UR8 ;  /* 0x00000008ff047e24 */ /* 0x000fe2000f8e00ff */
[----:B-1----:R-:W-:Y:S01]  /*7c00*/  MOV R7, UR7 ;  /* 0x0000000700077c02 */ /* 0x002fe20008000f00 */
[----:B------:R-:W-:Y:S01]  /*7c10*/  IMAD.U32 R6, RZ, RZ, UR6 ;  /* 0x00000006ff067e24 */ /* 0x000fe2000f8e00ff */
[----:B-----5:R-:W-:Y:S01]  /*7c20*/  MOV R11, UR5 ;  /* 0x00000005000b7c02 */ /* 0x020fe20008000f00 */
[----:B------:R-:W-:Y:S02]  /*7c30*/  IMAD.U32 R10, RZ, RZ, UR4 ;  /* 0x00000004ff0a7e24 */ /* 0x000fe4000f8e00ff */
[----:B------:R-:W-:Y:S07]  /*7c40*/  LEPC R20, `(.L_x_127) ;  /* 0x000000001014794e */ /* 0x000fee0000000000 */
[----:B---34-:R-:W-:Y:S05]  /*7c50*/  CALL.ABS.NOINC R2 ;  /* 0x0000000002007343 */ /* 0x018fea0003c00000 */
.L_x_127:
[----:B------:R-:W-:Y:S01]  /*7c60*/  ISETP.NE.AND P6, PT, R65, RZ, PT ;  /* 0x000000ff4100720c */ /* 0x000fe20003fc5270 */
[----:B------:R-:W2:Y:S01]  /*7c70*/  S2R R70, SR_CgaCtaId ;  /* 0x0000000000467919 */ /* 0x000ea20000008800 */
[----:B------:R-:W-:Y:S05]  /*7c80*/  WARPSYNC.ALL ;  /* 0x0000000000007948 */ /* 0x000fea0003800000 */
[----:B------:R-:W-:Y:S01]  /*7c90*/  R2UR UR4, R25 ;  /* 0x00000000190472ca */ /* 0x000fe200000e0000 */
[--C-:B---34-:R-:W-:Y:S01]  /*7ca0*/  HADD2.F32 R3, -RZ, R28.reuse.H0_H0 ;  /* 0x2000001cff037230 */ /* 0x118fe20000004100 */
[----:B------:R-:W-:Y:S01]  /*7cb0*/  ISETP.NE.AND P0, PT, R55, RZ, PT ;  /* 0x000000ff3700720c */ /* 0x000fe20003f05270 */
[--C-:B------:R-:W-:Y:S01]  /*7cc0*/  HADD2.F32 R20, -RZ, R29.reuse.H0_H0 ;  /* 0x2000001dff147230 */ /* 0x100fe20000004100 */
[----:B------:R-:W-:Y:S01]  /*7cd0*/  BSSY.RECONVERGENT B0, `(.L_x_128) ;  /* 0x0000057000007945 */ /* 0x000fe20003800200 */
[----:B------:R-:W-:Y:S08]  /*7ce0*/  HADD2.F32 R21, -RZ, R29.H1_H1 ;  /* 0x3000001dff157230 */ /* 0x000ff00000004100 */
[----:B-1----:R-:W1:Y:S02]  /*7cf0*/  LDTM.x16 R4, tmem[UR4+0x10] ;  /* 0x00001004000479ee */ /* 0x002e640008240000 */
        /* <DEDUP_REMOVED lines=9> */
[C---:B------:R-:W-:Y:S01]  /*7d90*/  FFMA R3, R27.reuse, R20, R3 ;  /* 0x000000141b037223 */ /* 0x040fe20000000003 */
[----:B------:R-:W-:Y:S01]  /*7da0*/  FFMA R7, R27, R21, R7 ;  /* 0x000000151b077223 */ /* 0x000fe20000000007 */
[----:B------:R-:W-:Y:S01]  /*7db0*/  FMUL R12, R24, R16 ;  /* 0x00000010180c7220 */ /* 0x000fe20000400000 */
[----:B------:R-:W-:Y:S01]  /*7dc0*/  F2FP.F16.F32.PACK_AB R32, R2, R0 ;  /* 0x000000000220723e */ /* 0x000fe200000000ff */
[--C-:B------:R-:W-:Y:S02]  /*7dd0*/  HADD2.F32 R16, -RZ, R30.reuse.H0_H0 ;  /* 0x2000001eff107230 */ /* 0x100fe40000004100 */
[C---:B------:R-:W-:Y:S01]  /*7de0*/  FMUL R5, R24.reuse, R9 ;  /* 0x0000000918057220 */ /* 0x040fe20000400000 */
[----:B------:R-:W-:Y:S01]  /*7df0*/  HADD2.F32 R0, -RZ, R30.H1_H1 ;  /* 0x3000001eff007230 */ /* 0x000fe20000004100 */
[----:B------:R-:W-:Y:S01]  /*7e00*/  F2FP.F16.F32.PACK_AB R33, R7, R3 ;  /* 0x000000030721723e */ /* 0x000fe200000000ff */
[--C-:B------:R-:W-:Y:S02]  /*7e10*/  HADD2.F32 R2, -RZ, R31.reuse.H0_H0 ;  /* 0x2000001fff027230 */ /* 0x100fe40000004100 */
[C---:B------:R-:W-:Y:S01]  /*7e20*/  FMUL R6, R24.reuse, R10 ;  /* 0x0000000a18067220 */ /* 0x040fe20000400000 */
[----:B------:R-:W-:Y:S02]  /*7e30*/  HADD2.F32 R3, -RZ, R31.H1_H1 ;  /* 0x3000001fff037230 */ /* 0x000fe40000004100 */
[C---:B------:R-:W-:Y:S01]  /*7e40*/  FMUL R11, R24.reuse, R11 ;  /* 0x0000000b180b7220 */ /* 0x040fe20000400000 */
[C---:B------:R-:W-:Y:S01]  /*7e50*/  FFMA R4, R27.reuse, R16, R4 ;  /* 0x000000101b047223 */ /* 0x040fe20000000004 */
[C---:B------:R-:W-:Y:S01]  /*7e60*/  FFMA R5, R27.reuse, R0, R5 ;  /* 0x000000001b057223 */ /* 0x040fe20000000005 */
[C---:B------:R-:W-:Y:S01]  /*7e70*/  FFMA R6, R27.reuse, R2, R6 ;  /* 0x000000021b067223 */ /* 0x040fe20000000006 */
[--C-:B------:R-:W-:Y:S02]  /*7e80*/  HADD2.F32 R0, -RZ, R36.reuse.H0_H0 ;  /* 0x20000024ff007230 */ /* 0x100fe40000004100 */
[C---:B------:R-:W-:Y:S01]  /*7e90*/  FFMA R11, R27.reuse, R3, R11 ;  /* 0x000000031b0b7223 */ /* 0x040fe2000000000b */
[----:B------:R-:W-:Y:S02]  /*7ea0*/  HADD2.F32 R2, -RZ, R36.H1_H1 ;  /* 0x30000024ff027230 */ /* 0x000fe40000004100 */
[C---:B------:R-:W-:Y:S01]  /*7eb0*/  FMUL R9, R24.reuse, R13 ;  /* 0x0000000d18097220 */ /* 0x040fe20000400000 */
[--C-:B------:R-:W-:Y:S02]  /*7ec0*/  HADD2.F32 R3, -RZ, R37.reuse.H0_H0 ;  /* 0x20000025ff037230 */ /* 0x100fe40000004100 */
[C---:B------:R-:W-:Y:S01]  /*7ed0*/  FMUL R10, R24.reuse, R14 ;  /* 0x0000000e180a7220 */ /* 0x040fe20000400000 */
[C---:B------:R-:W-:Y:S01]  /*7ee0*/  FFMA R8, R27.reuse, R0, R8 ;  /* 0x000000001b087223 */ /* 0x040fe20000000008 */
[C---:B------:R-:W-:Y:S01]  /*7ef0*/  FFMA R9, R27.reuse, R2, R9 ;  /* 0x000000021b097223 */ /* 0x040fe20000000009 */
[----:B------:R-:W-:Y:S02]  /*7f00*/  HADD2.F32 R0, -RZ, R37.H1_H1 ;  /* 0x30000025ff007230 */ /* 0x000fe40000004100 */
[----:B------:R-:W-:Y:S01]  /*7f10*/  FFMA R10, R27, R3, R10 ;  /* 0x000000031b0a7223 */ /* 0x000fe2000000000a */
[C---:B------:R-:W-:Y:S01]  /*7f20*/  FMUL R15, R24.reuse, R15 ;  /* 0x0000000f180f7220 */ /* 0x040fe20000400000 */
[--C-:B------:R-:W-:Y:S01]  /*7f30*/  HADD2.F32 R2, -RZ, R38.reuse.H0_H0 ;  /* 0x20000026ff027230 */ /* 0x100fe20000004100 */
[----:B------:R-:W-:Y:S01]  /*7f40*/  F2FP.F16.F32.PACK_AB R34, R5, R4 ;  /* 0x000000040522723e */ /* 0x000fe200000000ff */
[----:B------:R-:W-:Y:S02]  /*7f50*/  HADD2.F32 R3, -RZ, R38.H1_H1 ;  /* 0x30000026ff037230 */ /* 0x000fe40000004100 */
[C---:B------:R-:W-:Y:S01]  /*7f60*/  FMUL R13, R24.reuse, R17 ;  /* 0x00000011180d7220 */ /* 0x040fe20000400000 */
[--C-:B------:R-:W-:Y:S02]  /*7f70*/  HADD2.F32 R4, -RZ, R39.reuse.H0_H0 ;  /* 0x20000027ff047230 */ /* 0x100fe40000004100 */
[C---:B------:R-:W-:Y:S01]  /*7f80*/  FMUL R14, R24.reuse, R18 ;  /* 0x00000012180e7220 */ /* 0x040fe20000400000 */
[----:B------:R-:W-:Y:S02]  /*7f90*/  HADD2.F32 R5, -RZ, R39.H1_H1 ;  /* 0x30000027ff057230 */ /* 0x000fe40000004100 */
[----:B------:R-:W-:Y:S01]  /*7fa0*/  FFMA R15, R27, R0, R15 ;  /* 0x000000001b0f7223 */ /* 0x000fe2000000000f */
        /* <DEDUP_REMOVED lines=10> */
[----:B------:R-:W-:Y:S02]  /*8050*/  F2FP.F16.F32.PACK_AB R11, R19, R14 ;  /* 0x0000000e130b723e */ /* 0x000fe400000000ff */
[----:B------:R-:W-:Y:S02]  /*8060*/  MOV R0, UR47 ;  /* 0x0000002f00007c02 */ /* 0x000fe40008000f00 */
[----:B------:R-:W-:Y:S01]  /*8070*/  LEA R2, R26, UR44, 0x3 ;  /* 0x0000002c1a027c11 */ /* 0x000fe2000f8e18ff */
[----:B------:R1:W-:Y:S01]  /*8080*/  STS.128 [R67+0x1200], R8 ;  /* 0x0012000843007388 */ /* 0x0003e20000000c00 */
[----:B------:R-:W-:Y:S02]  /*8090*/  @P6 LEA R0, R0, UR44, 0x3 ;  /* 0x0000002c00006c11 */ /* 0x000fe4000f8e18ff */
[----:B------:R-:W-:Y:S02]  /*80a0*/  @P6 SHF.L.U32 R3, R53, 0x1f, RZ ;  /* 0x0000001f35036819 */ /* 0x000fe400000006ff */
[----:B------:R-:W-:Y:S01]  /*80b0*/  @P6 IADD3 R0, PT, PT, R0, 0xf0, RZ ;  /* 0x000000f000006810 */ /* 0x000fe20007ffe0ff */
[----:B------:R-:W-:Y:S01]  /*80c0*/  @!PT LDS RZ, [RZ] ;  /* 0x00000000fffff984 */ /* 0x000fe20000000800 */
[----:B------:R-:W-:Y:S01]  /*80d0*/  @!PT LDS RZ, [RZ] ;  /* 0x00000000fffff984 */ /* 0x000fe20000000800 */
[----:B------:R-:W-:Y:S01]  /*80e0*/  @!PT LDS RZ, [RZ] ;  /* 0x00000000fffff984 */ /* 0x000fe20000000800 */
[----:B------:R-:W-:Y:S01]  /*80f0*/  @!PT LDS RZ, [RZ] ;  /* 0x00000000fffff984 */ /* 0x000fe20000000800 */
[----:B------:R3:W-:Y:S06]  /*8100*/  MEMBAR.ALL.CTA ;  /* 0x0000000000007992 */ /* 0x0007ec0000008000 */
[----:B---3--:R-:W3:Y:S01]  /*8110*/  FENCE.VIEW.ASYNC.S ;  /* 0x00000000000073c6 */ /* 0x008ee20000000000 */
[----:B--2---:R-:W-:Y:S01]  /*8120*/  @P6 PRMT R0, R70, 0x654, R0 ;  /* 0x0000065446006816 */ /* 0x004fe20000000000 */
[----:B---3--:R-:W-:Y:S06]  /*8130*/  BAR.SYNC.DEFER_BLOCKING 0x1, 0x80 ;  /* 0x0042000000007b1d */ /* 0x008fec0000010000 */
[----:B------:R-:W-:Y:S05]  /*8140*/  @P0 BRA `(.L_x_129) ;  /* 0x00000000003c0947 */ /* 0x000fea0003800000 */
[----:B------:R-:W-:Y:S01]  /*8150*/  R2UR UR10, R62 ;  /* 0x000000003e0a72ca */ /* 0x000fe200000e0000 */
[----:B------:R-:W-:Y:S01]  /*8160*/  UIADD3 UR4, UP0, UPT, UR62, 0x680, URZ ;  /* 0x000006803e047890 */ /* 0x000fe2000ff1e0ff */
[----:B------:R-:W-:Y:S01]  /*8170*/  R2UR UR11, R60 ;  /* 0x000000003c0b72ca */ /* 0x000fe200000e0000 */
[----:B------:R-:W-:Y:S01]  /*8180*/  UIADD3 UR8, UPT, UPT, UR44, 0x1200, URZ ;  /* 0x000012002c087890 */ /* 0x000fe2000fffe0ff */
[----:B------:R-:W-:Y:S01]  /*8190*/  R2UR UR12, R61 ;  /* 0x000000003d0c72ca */ /* 0x000fe200000e0000 */
[----:B------:R-:W-:Y:S02]  /*81a0*/  UIADD3 UR9, UPT, UPT, UR46, 0x10, URZ ;  /* 0x000000102e097890 */ /* 0x000fe4000fffe0ff */
[----:B------:R-:W-:Y:S02]  /*81b0*/  UIADD3.X UR5, UPT, UPT, URZ, UR63, URZ, UP0, !UPT ;  /* 0x0000003fff057290 */ /* 0x000fe400087fe4ff */
[----:B------:R-:W-:Y:S02]  /*81c0*/  UIADD3 UR6, UPT, UPT, UR44, 0x1a00, URZ ;  /* 0x00001a002c067890 */ /* 0x000fe4000fffe0ff */
[----:B------:R-:W-:Y:S06]  /*81d0*/  UIADD3 UR7, UPT, UPT, UR46, 0x50, URZ ;  /* 0x000000502e077890 */ /* 0x000fec000fffe0ff */
[----:B------:R2:W-:Y:S02]  /*81e0*/  UTMASTG.4D.IM2COL [UR8], [UR4] ;  /* 0x00000008040073b5 */ /* 0x0005e40008058000 */
[----:B--2---:R-:W-:Y:S01]  /*81f0*/  UMOV UR8, UR6 ;  /* 0x0000000600087c82 */ /* 0x004fe20008000000 */
[----:B------:R-:W-:Y:S02]  /*8200*/  UMOV UR9, UR7 ;  /* 0x0000000700097c82 */ /* 0x000fe40008000000 */
[----:B------:R2:W-:Y:S01]  /*8210*/  UTMASTG.4D.IM2COL [UR8], [UR4] ;  /* 0x00000008040073b5 */ /* 0x0005e20008058000 */
[----:B------:R0:W-:Y:S01]  /*8220*/  UTMACMDFLUSH ;  /* 0x00000000000079b7 */ /* 0x0001e20000000000 */
[----:B--2---:R-:W-:Y:S04]  /*8230*/  DEPBAR.LE SB0, 0x1 ;  /* 0x000080400000791a */ /* 0x004fe80000000000 */
.L_x_129:
[----:B------:R-:W-:Y:S05]  /*8240*/  BSYNC.RECONVERGENT B0 ;  /* 0x0000000000007941 */ /* 0x000fea0003800200 */
.L_x_128:
[----:B------:R-:W-:Y:S01]  /*8250*/  BAR.SYNC.DEFER_BLOCKING 0x1, 0x80 ;  /* 0x0042000000007b1d */ /* 0x000fe20000010000 */
[----:B------:R-:W-:Y:S04]  /*8260*/  UIADD3 UR4, UPT, UPT, UR47, 0x1, URZ ;  /* 0x000000012f047890 */ /* 0x000fe8000fffe0ff */
[----:B------:R-:W-:Y:S04]  /*8270*/  UISETP.NE.AND UP0, UPT, UR4, 0x4, UPT ;  /* 0x000000040400788c */ /* 0x000fe8000bf05270 */
[----:B------:R-:W-:Y:S01]  /*8280*/  USEL UR45, UR4, URZ, UP0 ;  /* 0x000000ff042d7287 */ /* 0x000fe20008000000 */
[----:B------:R2:W-:Y:S01]  /*8290*/  @P6 SYNCS.ARRIVE.TRANS64.RED.A1T0 RZ, [R0+URZ], RZ ;  /* 0x000000ff00ff69a7 */ /* 0x0005e200081004ff */
[----:B------:R-:W-:Y:S01]  /*82a0*/  BSSY B1, `(.L_x_130) ;  /* 0x0000013000017945 */ /* 0x000fe20003800000 */
[----:B------:R-:W3:Y:S02]  /*82b0*/  @P6 SYNCS.PHASECHK.TRANS64.TRYWAIT P0, [R2+URZ+0xd0], R3 ;  /* 0x0000d003020065a7 */ /* 0x000ee400080011ff */
[----:B---3--:R-:W-:Y:S01]  /*82c0*/  @P6 SEL R68, RZ, 0x1, !P0 ;  /* 0x00000001ff446807 */ /* 0x008fe20004000000 */
[----:B--2---:R-:W-:Y:S06]  /*82d0*/  @!P6 BRA `(.L_x_131) ;  /* 0x00000000003ce947 */ /* 0x004fec0003800000 */
[----:B------:R-:W-:Y:S01]  /*82e0*/  ISETP.NE.AND P1, PT, R69, RZ, PT ;  /* 0x000000ff4500720c */ /* 0x000fe20003f25270 */
[----:B------:R-:W-:Y:S01]  /*82f0*/  BSSY B0, `(.L_x_132) ;  /* 0x0000009000007945 */ /* 0x000fe20003800000 */
[----:B------:R-:W-:Y:S11]  /*8300*/  ISETP.NE.AND P0, PT, R68, RZ, PT ;  /* 0x000000ff4400720c */ /* 0x000ff60003f05270 */
[----:B------:R-:W-:Y:S05]  /*8310*/  @P1 IMAD R3, R26, 0x1000, R66 ;  /* 0x000010001a031824 */ /* 0x000fea00078e0242 */
[----:B------:R-:W-:Y:S05]  /*8320*/  @P1 IADD3 R0, PT, PT, R3, UR44, RZ ;  /* 0x0000002c03001c10 */ /* 0x000fea000fffe0ff */
[----:B------:R-:W-:Y:S01]  /*8330*/  @P1 IMAD.IADD R0, R71, 0x1, R0 ;  /* 0x0000000147001824 */ /* 0x000fe200078e0200 */
[----:B------:R-:W-:Y:S06]  /*8340*/  @P0 BRA `(.L_x_133) ;  /* 0x00000000000c0947 */ /* 0x000fec0003800000 */
[----:B------:R-:W-:Y:S04]  /*8350*/  SHF.L.U32 R4, R53, 0x1f, RZ ;  /* 0x0000001f35047819 */ /* 0x000fe800000006ff */
[----:B------:R-:W2:Y:S02]  /*8360*/  SYNCS.PHASECHK.TRANS64.TRYWAIT P0, [R2+URZ+0xd0], R4 ;  /* 0x0000d004020075a7 */ /* 0x000ea400080011ff */
[----:B--2---:R-:W-:Y:S05]  /*8370*/  @!P0 BRA `(.L_x_134) ;  /* 0x0000002000708947 */ /* 0x004fea0003800000 */
.L_x_133:
[----:B------:R-:W-:Y:S05]  /*8380*/  BSYNC B0 ;  /* 0x0000000000007941 */ /* 0x000fea0003800000 */
.L_x_132:
[----:B------:R-:W-:Y:S02]  /*8390*/  ISETP.NE.AND P0, PT, R69, RZ, PT ;  /* 0x000000ff4500720c */ /* 0x000fe40003f05270 */
[----:B------:R-:W-:Y:S11]  /*83a0*/  IADD3 R26, PT, PT, R26, 0x1, RZ ;  /* 0x000000011a1a7810 */ /* 0x000ff60007ffe0ff */
[----:B------:R3:W4:Y:S04]  /*83b0*/  @P0 LDS.128 R28, [R3+UR44+0x200] ;  /* 0x0002002c031c0984 */ /* 0x0007280008000c00 */
[----:B------:R3:W1:Y:S02]  /*83c0*/  @P0 LDS.128 R36, [R0+0x200] ;  /* 0x0002000000240984 */ /* 0x0006640000000c00 */
.L_x_131:
[----:B------:R-:W-:Y:S05]  /*83d0*/  BSYNC B1 ;  /* 0x0000000000017941 */ /* 0x000fea0003800000 */
.L_x_130:
[----:B---3--:R-:W-:Y:S05]  /*83e0*/  VIADD R0, R25, 0x20 ;  /* 0x0000002019007836 */ /* 0x008fea0000000000 */
[----:B------:R-:W-:Y:S04]  /*83f0*/  SHF.R.U32.HI R0, RZ, 0x15, R0 ;  /* 0x00000015ff007819 */ /* 0x000fe80000011600 */
[----:B------:R-:W-:Y:S11]  /*8400*/  LOP3.LUT P0, RZ, R0, 0x3, R46, 0x48, !PT ;  /* 0x0000000300ff7812 */ /* 0x000ff6000780482e */
[----:B------:R-:W-:Y:S02]  /*8410*/  @!UPT UIADD3 URZ, UPT, UPT, URZ, URZ, URZ ;  /* 0x000000fffffff290 */ /* 0x000fe4000fffe0ff */
[----:B------:R-:W-:Y:S05]  /*8420*/  @!P0 BRA `(.L_x_135) ;  /* 0x0000000000408947 */ /* 0x000fea0003800000 */
[----:B------:R-:W3:Y:S01]  /*8430*/  LDCU.64 UR8, c[0x4][0x70] ;  /* 0x01000e00ff0877ac */ /* 0x000ee20008000a00 */
[----:B------:R-:W-:Y:S01]  /*8440*/  MOV R3, 0x0 ;  /* 0x0000000000037802 */ /* 0x000fe20000000f00 */
[----:B------:R-:W-:Y:S02]  /*8450*/  HFMA2 R12, -RZ, RZ, 0, 5.9604644775390625e-08 ;  /* 0x00000001ff0c7431 */ /* 0x000fe400000001ff */
[----:B-1----:R-:W-:Y:S02]  /*8460*/  IMAD.MOV.U32 R8, RZ, RZ, 0x192 ;  /* 0x00000192ff087424 */ /* 0x002fe400078e00ff */
[----:B------:R-:W-:Y:S01]  /*8470*/  IMAD.MOV.U32 R13, RZ, RZ, RZ ;  /* 0x000000ffff0d7224 */ /* 0x000fe200078e00ff */
[----:B------:R-:W1:Y:S01]  /*8480*/  LDCU.64 UR6, c[0x4][0x78] ;  /* 0x01000f00ff0677ac */ /* 0x000e620008000a00 */
[----:B--2---:R-:W2:Y:S01]  /*8490*/  LDC.64 R2, c[0x4][R3] ;  /* 0x0100000003027b82 */ /* 0x004ea20000000a00 */
[----:B------:R-:W5:Y:S01]  /*84a0*/  LDCU.64 UR4, c[0x4][0x10] ;  /* 0x01000200ff0477ac */ /* 0x000f620008000a00 */
[----:B---3--:R-:W-:Y:S01]  /*84b0*/  MOV R5, UR9 ;  /* 0x0000000900057c02 */ /* 0x008fe20008000f00 */
[----:B------:R-:W-:Y:S01]  /*84c0*/  IMAD.U32 R4, RZ, RZ, UR8 ;  /* 0x00000008ff047e24 */ /* 0x000fe2000f8e00ff */
[----:B-1----:R-:W-:Y:S01]  /*84d0*/  MOV R7, UR7 ;  /* 0x0000000700077c02 */ /* 0x002fe20008000f00 */
[----:B------:R-:W-:Y:S01]  /*84e0*/  IMAD.U32 R6, RZ, RZ, UR6 ;  /* 0x00000006ff067e24 */ /* 0x000fe2000f8e00ff */
[----:B-----5:R-:W-:Y:S01]  /*84f0*/  MOV R11, UR5 ;  /* 0x00000005000b7c02 */ /* 0x020fe20008000f00 */
[----:B------:R-:W-:Y:S02]  /*8500*/  IMAD.U32 R10, RZ, RZ, UR4 ;  /* 0x00000004ff0a7e24 */ /* 0x000fe4000f8e00ff */
[----:B------:R-:W-:Y:S07]  /*8510*/  LEPC R20, `(.L_x_135) ;  /* 0x000000001014794e */ /* 0x000fee0000000000 */
[----:B--2-4-:R-:W-:Y:S05]  /*8520*/  CALL.ABS.NOINC R2 ;  /* 0x0000000002007343 */ /* 0x014fea0003c00000 */
.L_x_135:
[----:B------:R-:W-:Y:S01]  /*8530*/  ISETP.NE.AND P6, PT, R65, RZ, PT ;  /* 0x000000ff4100720c */ /* 0x000fe20003fc5270 */
[----:B------:R-:W-:Y:S05]  /*8540*/  WARPSYNC.ALL ;  /* 0x0000000000007948 */ /* 0x000fea0003800000 */
[----:B------:R-:W-:Y:S01]  /*8550*/  R2UR UR4, R25 ;  /* 0x00000000190472ca */ /* 0x000fe200000e0000 */
[--C-:B----4-:R-:W-:Y:S01]  /*8560*/  HADD2.F32 R3, -RZ, R28.reuse.H0_H0 ;  /* 0x2000001cff037230 */ /* 0x110fe20000004100 */
[----:B------:R-:W-:Y:S01]  /*8570*/  ISETP.NE.AND P0, PT, R55, RZ, PT ;  /* 0x000000ff3700720c */ /* 0x000fe20003f05270 */
[--C-:B------:R-:W-:Y:S01]  /*8580*/  HADD2.F32 R20, -RZ, R29.reuse.H0_H0 ;  /* 0x2000001dff147230 */ /* 0x100fe20000004100 */
[----:B------:R-:W-:Y:S01]  /*8590*/  BSSY.RECONVERGENT B0, `(.L_x_136) ;  /* 0x0000057000007945 */ /* 0x000fe20003800200 */
[----:B------:R-:W-:Y:S08]  /*85a0*/  HADD2.F32 R21, -RZ, R29.H1_H1 ;  /* 0x3000001dff157230 */ /* 0x000ff00000004100 */
[----:B-12---:R-:W1:Y:S02]  /*85b0*/  LDTM.x16 R4, tmem[UR4+0x20] ;  /* 0x00002004000479ee */ /* 0x006e640008240000 */
        /* <DEDUP_REMOVED lines=9> */
[----:B------:R-:W-:Y:S01]  /*8650*/  FMUL R12, R24, R16 ;  /* 0x00000010180c7220 */ /* 0x000fe20000400000 */
[--C-:B------:R-:W-:Y:S01]  /*8660*/  HADD2.F32 R16, -RZ, R30.reuse.H0_H0 ;  /* 0x2000001eff107230 */ /* 0x100fe20000004100 */
[----:B------:R-:W-:Y:S01]  /*8670*/  F2FP.F16.F32.PACK_AB R32, R2, R0 ;  /* 0x000000000220723e */ /* 0x000fe200000000ff */
[----:B------:R-:W-:Y:S02]  /*8680*/  HADD2.F32 R0, -RZ, R30.H1_H1 ;  /* 0x3000001eff007230 */ /* 0x000fe40000004100 */
[C---:B------:R-:W-:Y:S01]  /*8690*/  FFMA R3, R27.reuse, R20, R3 ;  /* 0x000000141b037223 */ /* 0x040fe20000000003 */
[C---:B------:R-:W-:Y:S01]  /*86a0*/  FMUL R5, R24.reuse, R9 ;  /* 0x0000000918057220 */ /* 0x040fe20000400000 */
[--C-:B------:R-:W-:Y:S02]  /*86b0*/  HADD2.F32 R2, -RZ, R31.reuse.H0_H0 ;  /* 0x2000001fff027230 */ /* 0x100fe40000004100 */
[C---:B------:R-:W-:Y:S01]  /*86c0*/  FFMA R7, R27.reuse, R21, R7 ;  /* 0x000000151b077223 */ /* 0x040fe20000000007 */
        /* <DEDUP_REMOVED lines=12> */
[C---:B------:R-:W-:Y:S01]  /*8790*/  FFMA R11, R27.reuse, R16, R11 ;  /* 0x000000101b0b7223 */ /* 0x040fe2000000000b */
        /* <DEDUP_REMOVED lines=35> */
[----:B--2---:R-:W2:Y:S01]  /*89d0*/  FENCE.VIEW.ASYNC.S ;  /* 0x00000000000073c6 */ /* 0x004ea20000000000 */
[----:B------:R-:W-:Y:S01]  /*89e0*/  @P6 PRMT R0, R70, 0x654, R0 ;  /* 0x0000065446006816 */ /* 0x000fe20000000000 */
[----:B--2---:R-:W-:Y:S06]  /*89f0*/  BAR.SYNC.DEFER_BLOCKING 0x1, 0x80 ;  /* 0x0042000000007b1d */ /* 0x004fec0000010000 */
        /* <DEDUP_REMOVED lines=16> */
.L_x_137:
[----:B------:R-:W-:Y:S05]  /*8b00*/  BSYNC.RECONVERGENT B0 ;  /* 0x0000000000007941 */ /* 0x000fea0003800200 */
.L_x_136:
        /* <DEDUP_REMOVED lines=19> */
.L_x_141:
[----:B------:R-:W-:Y:S05]  /*8c40*/  BSYNC B0 ;  /* 0x0000000000007941 */ /* 0x000fea0003800000 */
.L_x_140:
[----:B------:R-:W-:Y:S11]  /*8c50*/  ISETP.NE.AND P0, PT, R69, RZ, PT ;  /* 0x000000ff4500720c */ /* 0x000ff60003f05270 */
[----:B------:R-:W-:Y:S02]  /*8c60*/  @!UPT UIADD3 URZ, UPT, UPT, URZ, URZ, URZ ;  /* 0x000000fffffff290 */ /* 0x000fe4000fffe0ff */
[----:B------:R3:W4:Y:S04]  /*8c70*/  @P0 LDS.128 R28, [R26+UR44+0x200] ;  /* 0x0002002c1a1c0984 */ /* 0x0007280008000c00 */
[----:B------:R3:W1:Y:S02]  /*8c80*/  @P0 LDS.128 R36, [R71+0x200] ;  /* 0x0002000047240984 */ /* 0x0006640000000c00 */
.L_x_139:
[----:B------:R-:W-:Y:S05]  /*8c90*/  BSYNC B1 ;  /* 0x0000000000017941 */ /* 0x000fea0003800000 */
.L_x_138:
[----:B--2---:R-:W-:Y:S05]  /*8ca0*/  VIADD R0, R25, 0x30 ;  /* 0x0000003019007836 */ /* 0x004fea0000000000 */
[----:B------:R-:W-:Y:S04]  /*8cb0*/  SHF.R.U32.HI R0, RZ, 0x15, R0 ;  /* 0x00000015ff007819 */ /* 0x000fe80000011600 */
[----:B------:R-:W-:Y:S11]  /*8cc0*/  LOP3.LUT P0, RZ, R0, 0x3, R46, 0x48, !PT ;  /* 0x0000000300ff7812 */ /* 0x000ff6000780482e */
[----:B------:R-:W-:Y:S02]  /*8cd0*/  @!UPT UIADD3 URZ, UPT, UPT, URZ, URZ, URZ ;  /* 0x000000fffffff290 */ /* 0x000fe4000fffe0ff */
[----:B------:R-:W-:Y:S05]  /*8ce0*/  @!P0 BRA `(.L_x_143) ;  /* 0x0000000000408947 */ /* 0x000fea0003800000 */
[----:B------:R-:W2:Y:S01]  /*8cf0*/  LDCU.64 UR8, c[0x4][0x70] ;  /* 0x01000e00ff0877ac */ /* 0x000ea20008000a00 */
[----:B------:R-:W-:Y:S01]  /*8d00*/  MOV R3, 0x0 ;  /* 0x0000000000037802 */ /* 0x000fe20000000f00 */
        /* <DEDUP_REMOVED lines=14> */
.L_x_143:
[----:B------:R-:W-:Y:S01]  /*8df0*/  ISETP.NE.AND P0, PT, R55, RZ, PT ;  /* 0x000000ff3700720c */ /* 0x000fe20003f05270 */
[----:B------:R-:W-:Y:S05]  /*8e00*/  WARPSYNC.ALL ;  /* 0x0000000000007948 */ /* 0x000fea0003800000 */
[----:B------:R-:W-:Y:S01]  /*8e10*/  R2UR UR4, R25 ;  /* 0x00000000190472ca */ /* 0x000fe200000e0000 */
[--C-:B----4-:R-:W-:Y:S01]  /*8e20*/  HADD2.F32 R20, -RZ, R28.reuse.H0_H0 ;  /* 0x2000001cff147230 */ /* 0x110fe20000004100 */
[----:B------:R-:W-:Y:S01]  /*8e30*/  IADD3 R63, PT, PT, R63, 0x140, RZ ;  /* 0x000001403f3f7810 */ /* 0x000fe20007ffe0ff */
[----:B------:R-:W-:Y:S01]  /*8e40*/  HADD2.F32 R21, -RZ, R28.H1_H1 ;  /* 0x3000001cff157230 */ /* 0x000fe20000004100 */
[----:B------:R-:W-:Y:S01]  /*8e50*/  BSSY.RECONVERGENT B0, `(.L_x_144) ;  /* 0x0000054000007945 */ /* 0x000fe20003800200 */
[--C-:B------:R-:W-:Y:S01]  /*8e60*/  HADD2.F32 R25, -RZ, R29.reuse.H0_H0 ;  /* 0x2000001dff197230 */ /* 0x100fe20000004100 */
[----:B------:R-:W-:Y:S01]  /*8e70*/  LOP3.LUT R63, R63, 0xfefffff8, RZ, 0xc0, !PT ;  /* 0xfefffff83f3f7812 */ /* 0x000fe200078ec0ff */
[----:B---3--:R-:W-:Y:S02]  /*8e80*/  HADD2.F32 R26, -RZ, R29.H1_H1 ;  /* 0x3000001dff1a7230 */ /* 0x008fe40000004100 */
[--C-:B------:R-:W-:Y:S02]  /*8e90*/  HADD2.F32 R28, -RZ, R30.reuse.H0_H0 ;  /* 0x2000001eff1c7230 */ /* 0x100fe40000004100 */
[----:B------:R-:W-:Y:S02]  /*8ea0*/  HADD2.F32 R29, -RZ, R30.H1_H1 ;  /* 0x3000001eff1d7230 */ /* 0x000fe40000004100 */
[----:B-1----:R-:W1:Y:S01]  /*8eb0*/  LDTM.x16 R4, tmem[UR4+0x30] ;  /* 0x00003004000479ee */ /* 0x002e620008240000 */
[----:B------:R-:W-:Y:S01]  /*8ec0*/  NOP ;  /* 0x0000000000007918 */ /* 0x000fe20000000000 */
[----:B-1----:R1:W-:Y:S01]  /*8ed0*/  SYNCS.ARRIVE.TRANS64.RED.A1T0 RZ, [R63+URZ], RZ ;  /* 0x000000ff3fff79a7 */ /* 0x0023e200081004ff */
[--C-:B------:R-:W-:Y:S02]  /*8ee0*/  HADD2.F32 R30, -RZ, R31.reuse.H0_H0 ;  /* 0x2000001fff1e7230 */ /* 0x100fe40000004100 */
[----:B------:R-:W-:Y:S02]  /*8ef0*/  HADD2.F32 R31, -RZ, R31.H1_H1 ;  /* 0x3000001fff1f7230 */ /* 0x000fe40000004100 */
        /* <DEDUP_REMOVED lines=8> */
[C---:B------:R-:W-:Y:S01]  /*8f80*/  FMUL R4, R24.reuse, R4 ;  /* 0x0000000418047220 */ /* 0x040fe20000400000 */
[C---:B------:R-:W-:Y:S01]  /*8f90*/  FMUL R5, R24.reuse, R5 ;  /* 0x0000000518057220 */ /* 0x040fe20000400000 */
[C---:B------:R-:W-:Y:S01]  /*8fa0*/  FMUL R6, R24.reuse, R6 ;  /* 0x0000000618067220 */ /* 0x040fe20000400000 */
[C---:B------:R-:W-:Y:S01]  /*8fb0*/  FMUL R7, R24.reuse, R7 ;  /* 0x0000000718077220 */ /* 0x040fe20000400000 */
[C---:B------:R-:W-:Y:S01]  /*8fc0*/  FFMA R4, R27.reuse, R20, R4 ;  /* 0x000000141b047223 */ /* 0x040fe20000000004 */
        /* <DEDUP_REMOVED lines=15> */
[C---:B------:R-:W-:Y:S01]  /*90c0*/  FMUL R12, R24.reuse, R16 ;  /* 0x00000010180c7220 */ /* 0x040fe20000400000 */
[C---:B------:R-:W-:Y:S01]  /*90d0*/  FFMA R0, R27.reuse, R32, R0 ;  /* 0x000000201b007223 */ /* 0x040fe20000000000 */
[C---:B------:R-:W-:Y:S01]  /*90e0*/  FMUL R13, R24.reuse, R17 ;  /* 0x00000011180d7220 */ /* 0x040fe20000400000 */
[----:B------:R-:W-:Y:S01]  /*90f0*/  FFMA R2, R27, R33, R2 ;  /* 0x000000211b027223 */ /* 0x000fe20000000002 */
[----:B------:R-:W-:Y:S01]  /*9100*/  F2FP.F16.F32.PACK_AB R4, R5, R4 ;  /* 0x000000040504723e */ /* 0x000fe200000000ff */
[C---:B------:R-:W-:Y:S01]  /*9110*/  FMUL R14, R24.reuse, R18 ;  /* 0x00000012180e7220 */ /* 0x040fe20000400000 */
[----:B------:R-:W-:Y:S01]  /*9120*/  FFMA R3, R27, R34, R3 ;  /* 0x000000221b037223 */ /* 0x000fe20000000003 */
[----:B------:R-:W-:Y:S01]  /*9130*/  F2FP.F16.F32.PACK_AB R5, R7, R6 ;  /* 0x000000060705723e */ /* 0x000fe200000000ff */
[----:B------:R-:W-:Y:S01]  /*9140*/  FFMA R15, R27, R35, R15 ;  /* 0x000000231b0f7223 */ /* 0x000fe2000000000f */
[----:B------:R-:W-:Y:S01]  /*9150*/  FMUL R19, R24, R19 ;  /* 0x0000001318137220 */ /* 0x000fe20000400000 */
[----:B------:R-:W-:Y:S01]  /*9160*/  F2FP.F16.F32.PACK_AB R6, R9, R8 ;  /* 0x000000080906723e */ /* 0x000fe200000000ff */
[----:B------:R-:W-:Y:S01]  /*9170*/  FFMA R12, R27, R36, R12 ;  /* 0x000000241b0c7223 */ /* 0x000fe2000000000c */
[----:B------:R-:W-:Y:S01]  /*9180*/  F2FP.F16.F32.PACK_AB R7, R11, R10 ;  /* 0x0000000a0b07723e */ /* 0x000fe200000000ff */
[C---:B------:R-:W-:Y:S01]  /*9190*/  FFMA R13, R27.reuse, R37, R13 ;  /* 0x000000251b0d7223 */ /* 0x040fe2000000000d */
[C---:B------:R-:W-:Y:S01]  /*91a0*/  FFMA R14, R27.reuse, R38, R14 ;  /* 0x000000261b0e7223 */ /* 0x040fe2000000000e */
[----:B------:R-:W-:Y:S01]  /*91b0*/  FFMA R19, R27, R39, R19 ;  /* 0x000000271b137223 */ /* 0x000fe20000000013 */
[----:B------:R-:W-:Y:S01]  /*91c0*/  F2FP.F16.F32.PACK_AB R16, R2, R0 ;  /* 0x000000000210723e */ /* 0x000fe200000000ff */
[----:B------:R1:W-:Y:S01]  /*91d0*/  STS.128 [R66+UR44+0x3200], R4 ;  /* 0x0032000442007988 */ /* 0x0003e20008000c2c */
        /* <DEDUP_REMOVED lines=27> */
.L_x_145:
[----:B------:R-:W-:Y:S05]  /*9390*/  BSYNC.RECONVERGENT B0 ;  /* 0x0000000000007941 */ /* 0x000fea0003800200 */
.L_x_144:
[----:B------:R-:W-:Y:S01]  /*93a0*/  BAR.SYNC.DEFER_BLOCKING 0x1, 0x80 ;  /* 0x0042000000007b1d */ /* 0x000fe20000010000 */
[----:B------:R-:W-:Y:S01]  /*93b0*/  UISETP.NE.AND UP0, UPT, UR49, -0x4, UPT ;  /* 0xfffffffc3100788c */ /* 0x000fe2000bf05270 */
[----:B------:R-:W-:Y:S08]  /*93c0*/  IADD3 R22, PT, PT, R22, 0x1, RZ ;  /* 0x0000000116167810 */ /* 0x000ff00007ffe0ff */
[----:B------:R-:W-:Y:S05]  /*93d0*/  BRA.U !UP0, `(.L_x_146) ;  /* 0x0000000108247547 */ /* 0x000fea000b800000 */
[----:B------:R-:W-:Y:S01]  /*93e0*/  ISETP.NE.AND P0, PT, R65, RZ, PT ;  /* 0x000000ff4100720c */ /* 0x000fe20003f05270 */
[----:B------:R-:W-:Y:S01]  /*93f0*/  IMAD.U32 R0, RZ, RZ, UR47 ;  /* 0x0000002fff007e24 */ /* 0x000fe2000f8e00ff */
[----:B------:R-:W-:Y:S04]  /*9400*/  UIADD3 UR4, UPT, UPT, UR47, 0x1, URZ ;  /* 0x000000012f047890 */ /* 0x000fe8000fffe0ff */
[----:B------:R-:W-:Y:S04]  /*9410*/  UISETP.NE.AND UP0, UPT, UR4, 0x4, UPT ;  /* 0x000000040400788c */ /* 0x000fe8000bf05270 */
[----:B------:R-:W-:Y:S03]  /*9420*/  USEL UR47, UR4, URZ, UP0 ;  /* 0x000000ff042f7287 */ /* 0x000fe60008000000 */
[----:B------:R-:W-:Y:S05]  /*9430*/  @P0 LEA R0, R0, UR44, 0x3 ;  /* 0x0000002c00000c11 */ /* 0x000fea000f8e18ff */
[----:B------:R-:W-:Y:S05]  /*9440*/  @P0 VIADD R0, R0, 0xf0 ;  /* 0x000000f000000836 */ /* 0x000fea0000000000 */
[----:B------:R-:W-:Y:S04]  /*9450*/  @P0 PRMT R0, R70, 0x654, R0 ;  /* 0x0000065446000816 */ /* 0x000fe80000000000 */
[----:B------:R2:W-:Y:S03]  /*9460*/  @P0 SYNCS.ARRIVE.TRANS64.RED.A1T0 RZ, [R0+URZ], RZ ;  /* 0x000000ff00ff09a7 */ /* 0x0005e600081004ff */
.L_x_146:
[----:B------:R-:W-:Y:S01]  /*9470*/  R2UR UR5, R47 ;  /* 0x000000002f0572ca */ /* 0x000fe200000e0000 */
[----:B------:R-:W-:Y:S01]  /*9480*/  UISETP.NE.AND UP0, UPT, UR58, URZ, UPT ;  /* 0x000000ff3a00728c */ /* 0x000fe2000bf05270 */
[----:B------:R-:W-:Y:S01]  /*9490*/  R2UR UR4, R48 ;  /* 0x00000000300472ca */ /* 0x000fe200000e0000 */
[----:B------:R-:W-:Y:S01]  /*94a0*/  UIADD3 UR49, UPT, UPT, UR49, 0x4, URZ ;  /* 0x0000000431317890 */ /* 0x000fe2000fffe0ff */
[C---:B------:R-:W-:Y:S01]  /*94b0*/  ISETP.NE.AND P0, PT, R22.reuse, 0x2, PT ;  /* 0x000000021600780c */ /* 0x040fe20003f05270 */
[----:B------:R-:W-:Y:S01]  /*94c0*/  UMOV UR48, UR59 ;  /* 0x0000003b00307c82 */ /* 0x000fe20008000000 */
[----:B------:R-:W-:Y:S02]  /*94d0*/  LOP3.LUT R51, R51, 0x1, RZ, 0x3c, !PT ;  /* 0x0000000133337812 */ /* 0x000fe400078e3cff */
[----:B--2---:R-:W-:Y:S02]  /*94e0*/  SEL R0, RZ, 0x1, P0 ;  /* 0x00000001ff007807 */ /* 0x004fe40000000000 */
[----:B------:R-:W-:Y:S02]  /*94f0*/  SEL R22, R22, RZ, P0 ;  /* 0x000000ff16167207 */ /* 0x000fe40000000000 */
[----:B------:R-:W-:Y:S01]  /*9500*/  LOP3.LUT R52, R52, R0, RZ, 0x3c, !PT ;  /* 0x0000000034347212 */ /* 0x000fe200078e3cff */
[----:B------:R-:W-:Y:S02]  /*9510*/  UIADD3 UR20, UPT, UPT, UR36, UR5, URZ ;  /* 0x0000000524147290 */ /* 0x000fe4000fffe0ff */
[----:B------:R-:W-:Y:S01]  /*9520*/  UIADD3 UR45, UPT, UPT, UR37, UR4, URZ ;  /* 0x00000004252d7290 */ /* 0x000fe2000fffe0ff */
[----:B------:R-:W-:Y:S11]  /*9530*/  BRA.U UP0, `(.L_x_147) ;  /* 0xffffffcd00187547 */ /* 0x000ff6000b83ffff */
[----:B------:R-:W-:-:S13]  /*9540*/  R2UR UR4, R49 ;  /* 0x00000000310472ca */ /* 0x000fda00000e0000 */
[----:B------:R-:W-:-:S09]  /*9550*/  UISETP.NE.AND UP0, UPT, UR4, URZ, UPT ;  /* 0x000000ff0400728c */ /* 0x000fd2000bf05270 */
[----:B------:R-:W-:Y:S05]  /*9560*/  BRA.U !UP0, `(.L_x_148) ;  /* 0x0000000108487547 */ /* 0x000fea000b800000 */
[----:B------:R-:W2:Y:S02]  /*9570*/  LDCU.64 UR4, c[0x0][0x890] ;  /* 0x00011200ff0477ac */ /* 0x000ea40008000a00 */
[----:B--2---:R-:W-:-:S04]  /*9580*/  UISETP.NE.U32.AND UP0, UPT, UR4, URZ, UPT ;  /* 0x000000ff0400728c */ /* 0x004fc8000bf05070 */
[----:B------:R-:W-:-:S09]  /*9590*/  UISETP.NE.AND.EX UP0, UPT, UR5, URZ, UPT, UP0 ;  /* 0x000000ff0500728c */ /* 0x000fd2000bf05300 */
[----:B------:R-:W-:Y:S05]  /*95a0*/  BRA.U UP0, `(.L_x_149) ;  /* 0x00000001000c7547 */ /* 0x000fea000b800000 */
[----:B------:R-:W-:-:S13]  /*95b0*/  FSETP.NEU.AND P0, PT, R27, RZ, PT ;  /* 0x000000ff1b00720b */ /* 0x000fda0003f0d000 */
[----:B------:R-:W-:Y:S05]  /*95c0*/  @!P0 EXIT ;  /* 0x000000000000894d */ /* 0x000fea0003800000 */
[----:B------:R-:W-:Y:S05]  /*95d0*/  BRA `(.L_x_148) ;  /* 0x00000000002c7947 */ /* 0x000fea0003800000 */
.L_x_149:
[----:B------:R-:W-:Y:S01]  /*95e0*/  ISETP.NE.AND P0, PT, R64, RZ, PT ;  /* 0x000000ff4000720c */ /* 0x000fe20003f05270 */
[----:B------:R-:W-:-:S12]  /*95f0*/  BSSY.RECONVERGENT B0, `(.L_x_148) ;  /* 0x0000009000007945 */ /* 0x000fd80003800200 */
[----:B------:R-:W-:Y:S05]  /*9600*/  @P0 BRA `(.L_x_150) ;  /* 0x0000000000140947 */ /* 0x000fea0003800000 */
[----:B------:R-:W2:Y:S02]  /*9610*/  LDCU.64 UR4, c[0x0][0x888] ;  /* 0x00011100ff0477ac */ /* 0x000ea40008000a00 */
[----:B--2---:R-:W-:-:S04]  /*9620*/  ISETP.NE.U32.AND P0, PT, RZ, UR4, PT ;  /* 0x00000004ff007c0c */ /* 0x004fc8000bf05070 */
[----:B------:R-:W-:-:S13]  /*9630*/  ISETP.NE.AND.EX P0, PT, RZ, UR5, PT, P0 ;  /* 0x00000005ff007c0c */ /* 0x000fda000bf05300 */
[----:B------:R-:W-:Y:S05]  /*9640*/  @!P0 EXIT ;  /* 0x000000000000894d */ /* 0x000fea0003800000 */
[----:B------:R-:W-:Y:S05]  /*9650*/  BRA `(.L_x_151) ;  /* 0x0000000000087947 */ /* 0x000fea0003800000 */
.L_x_150:
[----:B------:R-:W-:-:S13]  /*9660*/  FSETP.NEU.AND P0, PT, R27, RZ, PT ;  /* 0x000000ff1b00720b */ /* 0x000fda0003f0d000 */
[----:B------:R-:W-:Y:S05]  /*9670*/  @!P0 EXIT ;  /* 0x000000000000894d */ /* 0x000fea0003800000 */
.L_x_151:
[----:B------:R-:W-:Y:S05]  /*9680*/  BSYNC.RECONVERGENT B0 ;  /* 0x0000000000007941 */ /* 0x000fea0003800200 */
.L_x_148:
[----:B------:R-:W2:Y:S01]  /*9690*/  S2UR UR5, SR_CgaCtaId ;  /* 0x00000000000579c3 */ /* 0x000ea20000008800 */
[----:B------:R-:W-:Y:S01]  /*96a0*/  ULEA UR4, UR47, UR44, 0x3 ;  /* 0x0000002c2f047291 */ /* 0x000fe2000f8e18ff */
[----:B------:R-:W-:-:S04]  /*96b0*/  DEPBAR.LE SB0, 0x0 ;  /* 0x000080000000791a */ /* 0x000fc80000000000 */
[----:B------:R-:W-:-:S04]  /*96c0*/  UIADD3 UR4, UPT, UPT, UR4, 0xf0, URZ ;  /* 0x000000f004047890 */ /* 0x000fc8000fffe0ff */
[----:B--2---:R-:W-:-:S09]  /*96d0*/  UPRMT UR4, UR5, 0x654, UR4 ;  /* 0x0000065405047896 */ /* 0x004fd20008000004 */
[----:B------:R-:W-:Y:S01]  /*96e0*/  SYNCS.ARRIVE.TRANS64.RED.A1T0 RZ, [UR4], RZ ;  /* 0x000000ffffff79a7 */ /* 0x000fe20008100404 */
[----:B------:R-:W-:Y:S05]  /*96f0*/  EXIT ;  /* 0x000000000000794d */ /* 0x000fea0003800000 */
.L_x_25:
[----:B------:R-:W-:Y:S07]  /*9700*/  MOV R0, UR9 ;  /* 0x0000000900007c02 */ /* 0x000fee0008000f00 */
.L_x_152:
[----:B-1----:R1:W2:Y:S02]  /*9710*/  SYNCS.PHASECHK.TRANS64.TRYWAIT P0, [R0+URZ+0x68], R4 ;  /* 0x00006804000075a7 */ /* 0x0022a400080011ff */
[----:B--2---:R-:W-:Y:S05]  /*9720*/  @!P0 NANOSLEEP.SYNCS 0x989680 ;  /* 0x009896800000895d */ /* 0x004fea0003900000 */
[----:B------:R-:W2:Y:S02]  /*9730*/  @!P0 SYNCS.PHASECHK.TRANS64 P0, [R0+URZ+0x68], R4 ;  /* 0x00006804000085a7 */ /* 0x000ea400080010ff */
[----:B--2---:R-:W-:Y:S05]  /*9740*/  @!P0 BRA `(.L_x_152) ;  /* 0xfffffffc00f08947 */ /* 0x004fea000383ffff */
[----:B------:R-:W-:Y:S05]  /*9750*/  BRA `(.L_x_24) ;  /* 0xffffff8400347947 */ /* 0x000fea000383ffff */
.L_x_32:
[----:B------:R-:W-:Y:S07]  /*9760*/  MOV R0, UR9 ;  /* 0x0000000900007c02 */ /* 0x000fee0008000f00 */
.L_x_153:
[----:B-1----:R1:W2:Y:S02]  /*9770*/  SYNCS.PHASECHK.TRANS64.TRYWAIT P0, [R0+URZ+0x68], R4 ;  /* 0x00006804000075a7 */ /* 0x0022a400080011ff */
[----:B--2---:R-:W-:Y:S05]  /*9780*/  @!P0 NANOSLEEP.SYNCS 0x989680 ;  /* 0x009896800000895d */ /* 0x004fea0003900000 */
[----:B------:R-:W2:Y:S02]  /*9790*/  @!P0 SYNCS.PHASECHK.TRANS64 P0, [R0+URZ+0x68], R4 ;  /* 0x00006804000085a7 */ /* 0x000ea400080010ff */
[----:B--2---:R-:W-:Y:S05]  /*97a0*/  @!P0 BRA `(.L_x_153) ;  /* 0xfffffffc00f08947 */ /* 0x004fea000383ffff */
[----:B------:R-:W-:Y:S05]  /*97b0*/  BRA `(.L_x_31) ;  /* 0xffffff88008c7947 */ /* 0x000fea000383ffff */
.L_x_37:
[----:B------:R-:W-:-:S07]  /*97c0*/  MOV R0, UR31 ;  /* 0x0000001f00007c02 */ /* 0x000fce0008000f00 */
.L_x_154:
[----:B-1----:R1:W2:Y:S02]  /*97d0*/  SYNCS.PHASECHK.TRANS64.TRYWAIT P0, [R0+URZ+0x120], R3 ;  /* 0x00012003000075a7 */ /* 0x0022a400080011ff */
[----:B--2---:R-:W-:Y:S05]  /*97e0*/  @!P0 NANOSLEEP.SYNCS 0x989680 ;  /* 0x009896800000895d */ /* 0x004fea0003900000 */
[----:B------:R-:W2:Y:S02]  /*97f0*/  @!P0 SYNCS.PHASECHK.TRANS64 P0, [R0+URZ+0x120], R3 ;  /* 0x00012003000085a7 */ /* 0x000ea400080010ff */
[----:B--2---:R-:W-:Y:S05]  /*9800*/  @!P0 BRA `(.L_x_154) ;  /* 0xfffffffc00f08947 */ /* 0x004fea000383ffff */
[----:B------:R-:W-:Y:S05]  /*9810*/  BRA `(.L_x_155) ;  /* 0xffffff8c00547947 */ /* 0x000fea000383ffff */
.L_x_41:
[----:B------:R-:W-:-:S07]  /*9820*/  MOV R0, UR4 ;  /* 0x0000000400007c02 */ /* 0x000fce0008000f00 */
.L_x_156:
[----:B-1----:R1:W2:Y:S02]  /*9830*/  SYNCS.PHASECHK.TRANS64.TRYWAIT P0, [R0+URZ], R2 ;  /* 0x00000002000075a7 */ /* 0x0022a400080011ff */
[----:B--2---:R-:W-:Y:S05]  /*9840*/  @!P0 NANOSLEEP.SYNCS 0x989680 ;  /* 0x009896800000895d */ /* 0x004fea0003900000 */
[----:B------:R-:W2:Y:S02]  /*9850*/  @!P0 SYNCS.PHASECHK.TRANS64 P0, [R0+URZ], R2 ;  /* 0x00000002000085a7 */ /* 0x000ea400080010ff */
[----:B--2---:R-:W-:Y:S05]  /*9860*/  @!P0 BRA `(.L_x_156) ;  /* 0xfffffffc00f08947 */ /* 0x004fea000383ffff */
[----:B------:R-:W-:Y:S05]  /*9870*/  BRA `(.L_x_157) ;  /* 0xffffff9000ec7947 */ /* 0x000fea000383ffff */
.L_x_42:
[----:B------:R-:W-:-:S07]  /*9880*/  MOV R0, UR5 ;  /* 0x0000000500007c02 */ /* 0x000fce0008000f00 */
.L_x_158:
[----:B-1----:R1:W2:Y:S02]  /*9890*/  SYNCS.PHASECHK.TRANS64.TRYWAIT P0, [R0+URZ], R2 ;  /* 0x00000002000075a7 */ /* 0x0022a400080011ff */
[----:B--2---:R-:W-:Y:S05]  /*98a0*/  @!P0 NANOSLEEP.SYNCS 0x989680 ;  /* 0x009896800000895d */ /* 0x004fea0003900000 */
[----:B------:R-:W2:Y:S02]  /*98b0*/  @!P0 SYNCS.PHASECHK.TRANS64 P0, [R0+URZ], R2 ;  /* 0x00000002000085a7 */ /* 0x000ea400080010ff */
[----:B--2---:R-:W-:Y:S05]  /*98c0*/  @!P0 BRA `(.L_x_158) ;  /* 0xfffffffc00f08947 */ /* 0x004fea000383ffff */
[----:B------:R-:W-:Y:S05]  /*98d0*/  BRA `(.L_x_159) ;  /* 0xffffff9000fc7947 */ /* 0x000fea000383ffff */
.L_x_43:
[----:B------:R-:W-:-:S07]  /*98e0*/  MOV R0, UR5 ;  /* 0x0000000500007c02 */ /* 0x000fce0008000f00 */
.L_x_160:
[----:B-1----:R1:W2:Y:S02]  /*98f0*/  SYNCS.PHASECHK.TRANS64.TRYWAIT P0, [R0+URZ], R2 ;  /* 0x00000002000075a7 */ /* 0x0022a400080011ff */
[----:B--2---:R-:W-:Y:S05]  /*9900*/  @!P0 NANOSLEEP.SYNCS 0x989680 ;  /* 0x009896800000895d */ /* 0x004fea0003900000 */
[----:B------:R-:W2:Y:S02]  /*9910*/  @!P0 SYNCS.PHASECHK.TRANS64 P0, [R0+URZ], R2 ;  /* 0x00000002000085a7 */ /* 0x000ea400080010ff */
[----:B--2---:R-:W-:Y:S05]  /*9920*/  @!P0 BRA `(.L_x_160) ;  /* 0xfffffffc00f08947 */ /* 0x004fea000383ffff */
[----:B------:R-:W-:Y:S05]  /*9930*/  BRA `(.L_x_161) ;  /* 0xffffff94000c7947 */ /* 0x000fea000383ffff */
.L_x_44:
[----:B------:R-:W-:-:S07]  /*9940*/  MOV R0, UR5 ;  /* 0x0000000500007c02 */ /* 0x000fce0008000f00 */
.L_x_162:
[----:B-1----:R1:W2:Y:S02]  /*9950*/  SYNCS.PHASECHK.TRANS64.TRYWAIT P0, [R0+URZ], R2 ;  /* 0x00000002000075a7 */ /* 0x0022a400080011ff */
[----:B--2---:R-:W-:Y:S05]  /*9960*/  @!P0 NANOSLEEP.SYNCS 0x989680 ;  /* 0x009896800000895d */ /* 0x004fea0003900000 */
[----:B------:R-:W2:Y:S02]  /*9970*/  @!P0 SYNCS.PHASECHK.TRANS64 P0, [R0+URZ], R2 ;  /* 0x00000002000085a7 */ /* 0x000ea400080010ff */
[----:B--2---:R-:W-:Y:S05]  /*9980*/  @!P0 BRA `(.L_x_162) ;  /* 0xfffffffc00f08947 */ /* 0x004fea000383ffff */
[----:B------:R-:W-:Y:S05]  /*9990*/  BRA `(.L_x_163) ;  /* 0xffffff94001c7947 */ /* 0x000fea000383ffff */
.L_x_45:
[----:B------:R-:W-:-:S07]  /*99a0*/  MOV R0, UR5 ;  /* 0x0000000500007c02 */ /* 0x000fce0008000f00 */
.L_x_164:
[----:B-1----:R1:W2:Y:S02]  /*99b0*/  SYNCS.PHASECHK.TRANS64.TRYWAIT P0, [R0+URZ], R2 ;  /* 0x00000002000075a7 */ /* 0x0022a400080011ff */
[----:B--2---:R-:W-:Y:S05]  /*99c0*/  @!P0 NANOSLEEP.SYNCS 0x989680 ;  /* 0x009896800000895d */ /* 0x004fea0003900000 */
[----:B------:R-:W2:Y:S02]  /*99d0*/  @!P0 SYNCS.PHASECHK.TRANS64 P0, [R0+URZ], R2 ;  /* 0x00000002000085a7 */ /* 0x000ea400080010ff */
[----:B--2---:R-:W-:Y:S05]  /*99e0*/  @!P0 BRA `(.L_x_164) ;  /* 0xfffffffc00f08947 */ /* 0x004fea000383ffff */
[----:B------:R-:W-:Y:S05]  /*99f0*/  BRA `(.L_x_165) ;  /* 0xffffff94002c7947 */ /* 0x000fea000383ffff */
.L_x_46:
[----:B------:R-:W-:-:S07]  /*9a00*/  MOV R0, UR5 ;  /* 0x0000000500007c02 */ /* 0x000fce0008000f00 */
.L_x_166:
[----:B-1----:R1:W2:Y:S02]  /*9a10*/  SYNCS.PHASECHK.TRANS64.TRYWAIT P0, [R0+URZ], R2 ;  /* 0x00000002000075a7 */ /* 0x0022a400080011ff */
[----:B--2---:R-:W-:Y:S05]  /*9a20*/  @!P0 NANOSLEEP.SYNCS 0x989680 ;  /* 0x009896800000895d */ /* 0x004fea0003900000 */
[----:B------:R-:W2:Y:S02]  /*9a30*/  @!P0 SYNCS.PHASECHK.TRANS64 P0, [R0+URZ], R2 ;  /* 0x00000002000085a7 */ /* 0x000ea400080010ff */
[----:B--2---:R-:W-:Y:S05]  /*9a40*/  @!P0 BRA `(.L_x_166) ;  /* 0xfffffffc00f08947 */ /* 0x004fea000383ffff */
[----:B------:R-:W-:Y:S05]  /*9a50*/  BRA `(.L_x_167) ;  /* 0xffffff94003c7947 */ /* 0x000fea000383ffff */
.L_x_47:
[----:B------:R-:W-:-:S07]  /*9a60*/  MOV R0, UR5 ;  /* 0x0000000500007c02 */ /* 0x000fce0008000f00 */
.L_x_168:
[----:B-1----:R1:W2:Y:S02]  /*9a70*/  SYNCS.PHASECHK.TRANS64.TRYWAIT P0, [R0+URZ], R2 ;  /* 0x00000002000075a7 */ /* 0x0022a400080011ff */
[----:B--2---:R-:W-:Y:S05]  /*9a80*/  @!P0 NANOSLEEP.SYNCS 0x989680 ;  /* 0x009896800000895d */ /* 0x004fea0003900000 */
[----:B------:R-:W2:Y:S02]  /*9a90*/  @!P0 SYNCS.PHASECHK.TRANS64 P0, [R0+URZ], R2 ;  /* 0x00000002000085a7 */ /* 0x000ea400080010ff */
[----:B--2---:R-:W-:Y:S05]  /*9aa0*/  @!P0 BRA `(.L_x_168) ;  /* 0xfffffffc00f08947 */ /* 0x004fea000383ffff */
[----:B------:R-:W-:Y:S05]  /*9ab0*/  BRA `(.L_x_169) ;  /* 0xffffff94004c7947 */ /* 0x000fea000383ffff */
.L_x_48:
[----:B------:R-:W-:-:S07]  /*9ac0*/  MOV R0, UR5 ;  /* 0x0000000500007c02 */ /* 0x000fce0008000f00 */
.L_x_170:
[----:B-1----:R1:W2:Y:S02]  /*9ad0*/  SYNCS.PHASECHK.TRANS64.TRYWAIT P0, [R0+URZ], R2 ;  /* 0x00000002000075a7 */ /* 0x0022a400080011ff */
[----:B--2---:R-:W-:Y:S05]  /*9ae0*/  @!P0 NANOSLEEP.SYNCS 0x989680 ;  /* 0x009896800000895d */ /* 0x004fea0003900000 */
[----:B------:R-:W2:Y:S02]  /*9af0*/  @!P0 SYNCS.PHASECHK.TRANS64 P0, [R0+URZ], R2 ;  /* 0x00000002000085a7 */ /* 0x000ea400080010ff */
[----:B--2---:R-:W-:Y:S05]  /*9b00*/  @!P0 BRA `(.L_x_170) ;  /* 0xfffffffc00f08947 */ /* 0x004fea000383ffff */
[----:B------:R-:W-:Y:S05]  /*9b10*/  BRA `(.L_x_171) ;  /* 0xffffff94005c7947 */ /* 0x000fea000383ffff */
.L_x_49:
[----:B------:R-:W-:-:S07]  /*9b20*/  MOV R0, UR5 ;  /* 0x0000000500007c02 */ /* 0x000fce0008000f00 */
.L_x_172:
[----:B-1----:R1:W2:Y:S02]  /*9b30*/  SYNCS.PHASECHK.TRANS64.TRYWAIT P0, [R0+URZ], R2 ;  /* 0x00000002000075a7 */ /* 0x0022a400080011ff */
[----:B--2---:R-:W-:Y:S05]  /*9b40*/  @!P0 NANOSLEEP.SYNCS 0x989680 ;  /* 0x009896800000895d */ /* 0x004fea0003900000 */
[----:B------:R-:W2:Y:S02]  /*9b50*/  @!P0 SYNCS.PHASECHK.TRANS64 P0, [R0+URZ], R2 ;  /* 0x00000002000085a7 */ /* 0x000ea400080010ff */
[----:B--2---:R-:W-:Y:S05]  /*9b60*/  @!P0 BRA `(.L_x_172) ;  /* 0xfffffffc00f08947 */ /* 0x004fea000383ffff */
[----:B------:R-:W-:Y:S05]  /*9b70*/  BRA `(.L_x_173) ;  /* 0xffffff94006c7947 */ /* 0x000fea000383ffff */
.L_x_50:
[----:B------:R-:W-:-:S07]  /*9b80*/  MOV R0, UR5 ;  /* 0x0000000500007c02 */ /* 0x000fce0008000f00 */
.L_x_174:
[----:B-1----:R1:W2:Y:S02]  /*9b90*/  SYNCS.PHASECHK.TRANS64.TRYWAIT P0, [R0+URZ], R2 ;  /* 0x00000002000075a7 */ /* 0x0022a400080011ff */
[----:B--2---:R-:W-:Y:S05]  /*9ba0*/  @!P0 NANOSLEEP.SYNCS 0x989680 ;  /* 0x009896800000895d */ /* 0x004fea0003900000 */
[----:B------:R-:W2:Y:S02]  /*9bb0*/  @!P0 SYNCS.PHASECHK.TRANS64 P0, [R0+URZ], R2 ;  /* 0x00000002000085a7 */ /* 0x000ea400080010ff */
[----:B--2---:R-:W-:Y:S05]  /*9bc0*/  @!P0 BRA `(.L_x_174) ;  /* 0xfffffffc00f08947 */ /* 0x004fea000383ffff */
[----:B------:R-:W-:Y:S05]  /*9bd0*/  BRA `(.L_x_175) ;  /* 0xffffff94007c7947 */ /* 0x000fea000383ffff */
.L_x_51:
[----:B------:R-:W-:-:S07]  /*9be0*/  MOV R0, UR5 ;  /* 0x0000000500007c02 */ /* 0x000fce0008000f00 */
.L_x_176:
[----:B-1----:R1:W2:Y:S02]  /*9bf0*/  SYNCS.PHASECHK.TRANS64.TRYWAIT P0, [R0+URZ], R2 ;  /* 0x00000002000075a7 */ /* 0x0022a400080011ff */
[----:B--2---:R-:W-:Y:S05]  /*9c00*/  @!P0 NANOSLEEP.SYNCS 0x989680 ;  /* 0x009896800000895d */ /* 0x004fea0003900000 */
[----:B------:R-:W2:Y:S02]  /*9c10*/  @!P0 SYNCS.PHASECHK.TRANS64 P0, [R0+URZ], R2 ;  /* 0x00000002000085a7 */ /* 0x000ea400080010ff */
[----:B--2---:R-:W-:Y:S05]  /*9c20*/  @!P0 BRA `(.L_x_176) ;  /* 0xfffffffc00f08947 */ /* 0x004fea000383ffff */
[----:B------:R-:W-:Y:S05]  /*9c30*/  BRA `(.L_x_177) ;  /* 0xffffff94008c7947 */ /* 0x000fea000383ffff */
.L_x_52:
[----:B------:R-:W-:-:S07]  /*9c40*/  MOV R0, UR5 ;  /* 0x0000000500007c02 */ /* 0x000fce0008000f00 */
.L_x_178:
[----:B-1----:R1:W2:Y:S02]  /*9c50*/  SYNCS.PHASECHK.TRANS64.TRYWAIT P0, [R0+URZ], R2 ;  /* 0x00000002000075a7 */ /* 0x0022a400080011ff */
[----:B--2---:R-:W-:Y:S05]  /*9c60*/  @!P0 NANOSLEEP.SYNCS 0x989680 ;  /* 0x009896800000895d */ /* 0x004fea0003900000 */
[----:B------:R-:W2:Y:S02]  /*9c70*/  @!P0 SYNCS.PHASECHK.TRANS64 P0, [R0+URZ], R2 ;  /* 0x00000002000085a7 */ /* 0x000ea400080010ff */
[----:B--2---:R-:W-:Y:S05]  /*9c80*/  @!P0 BRA `(.L_x_178) ;  /* 0xfffffffc00f08947 */ /* 0x004fea000383ffff */
[----:B------:R-:W-:Y:S05]  /*9c90*/  BRA `(.L_x_179) ;  /* 0xffffff94009c7947 */ /* 0x000fea000383ffff */
.L_x_55:
[----:B------:R-:W-:-:S07]  /*9ca0*/  MOV R4, UR4 ;  /* 0x0000000400047c02 */ /* 0x000fce0008000f00 */
.L_x_180:
[----:B--2---:R2:W3:Y:S02]  /*9cb0*/  SYNCS.PHASECHK.TRANS64.TRYWAIT P1, [R4+URZ+0x128], R6 ;  /* 0x00012806040075a7 */ /* 0x0044e400080211ff */
[----:B---3--:R-:W-:Y:S05]  /*9cc0*/  @!P1 NANOSLEEP.SYNCS 0x989680 ;  /* 0x009896800000995d */ /* 0x008fea0003900000 */
[----:B------:R-:W3:Y:S02]  /*9cd0*/  @!P1 SYNCS.PHASECHK.TRANS64 P1, [R4+URZ+0x128], R6 ;  /* 0x00012806040095a7 */ /* 0x000ee400080210ff */
[----:B---3--:R-:W-:Y:S05]  /*9ce0*/  @!P1 BRA `(.L_x_180) ;  /* 0xfffffffc00f09947 */ /* 0x008fea000383ffff */
[----:B------:R-:W-:Y:S05]  /*9cf0*/  BRA `(.L_x_181) ;  /* 0xffffff98000c7947 */ /* 0x000fea000383ffff */
.L_x_56:
[----:B--2---:R-:W-:-:S07]  /*9d00*/  MOV R4, UR4 ;  /* 0x0000000400047c02 */ /* 0x004fce0008000f00 */
.L_x_182:
[----:B--2---:R2:W3:Y:S02]  /*9d10*/  SYNCS.PHASECHK.TRANS64.TRYWAIT P1, [R4+URZ+0x120], R5 ;  /* 0x00012005040075a7 */ /* 0x0044e400080211ff */
[----:B---3--:R-:W-:Y:S05]  /*9d20*/  @!P1 NANOSLEEP.SYNCS 0x989680 ;  /* 0x009896800000995d */ /* 0x008fea0003900000 */
[----:B------:R-:W3:Y:S02]  /*9d30*/  @!P1 SYNCS.PHASECHK.TRANS64 P1, [R4+URZ+0x120], R5 ;  /* 0x00012005040095a7 */ /* 0x000ee400080210ff */
[----:B---3--:R-:W-:Y:S05]  /*9d40*/  @!P1 BRA `(.L_x_182) ;  /* 0xfffffffc00f09947 */ /* 0x008fea000383ffff */
[----:B------:R-:W-:Y:S05]  /*9d50*/  BRA `(.L_x_183) ;  /* 0xffffff9800147947 */ /* 0x000fea000383ffff */
.L_x_66:
[----:B--2---:R-:W-:-:S04]  /*9d60*/  MOV R5, UR5 ;  /* 0x0000000500057c02 */ /* 0x004fc80008000f00 */
[----:B------:R2:W3:Y:S03]  /*9d70*/  SYNCS.PHASECHK.TRANS64.TRYWAIT P0, [R5+URZ+0x8], R6 ;  /* 0x00000806050075a7 */ /* 0x0004e600080011ff */
[----:B---3--:R-:W-:Y:S05]  /*9d80*/  @!P0 NANOSLEEP.SYNCS 0x989680 ;  /* 0x009896800000895d */ /* 0x008fea0003900000 */
[----:B------:R-:W3:Y:S02]  /*9d90*/  @!P0 SYNCS.PHASECHK.TRANS64 P0, [R5+URZ+0x8], R6 ;  /* 0x00000806050085a7 */ /* 0x000ee400080010ff */
[----:B---3--:R-:W-:Y:S05]  /*9da0*/  @!P0 BRA `(.L_x_66) ;  /* 0xfffffffc00ec8947 */ /* 0x008fea000383ffff */
[----:B------:R-:W-:Y:S05]  /*9db0*/  BRA `(.L_x_65) ;  /* 0xffffff9800e07947 */ /* 0x000fea000383ffff */
.L_x_68:
[----:B------:R-:W-:Y:S01]  /*9dc0*/  BSSY B0, `(.L_x_184) ;  /* 0x0000006000007945 */ /* 0x000fe20003800000 */
[----:B------:R-:W-:-:S07]  /*9dd0*/  MOV R15, 0xffffffff ;  /* 0xffffffff000f7802 */ /* 0x000fce0000000f00 */
[----:B-12--5:R-:W-:Y:S05]  /*9de0*/  WARPSYNC.COLLECTIVE R15, `(.L_x_185) ;  /* 0x000000000f0c7348 */ /* 0x026fea0003c00000 */
[----:B------:R-:W-:Y:S02]  /*9df0*/  ELECT P6, UR79, PT ;  /* 0x00000000004f782f */ /* 0x000fe400038c0000 */
[----:B------:R-:W-:Y:S01]  /*9e00*/  MOV R14, UR79 ;  /* 0x0000004f000e7c02 */ /* 0x000fe20008000f00 */
[----:B-12--5:R-:W-:Y:S10]  /*9e10*/  ENDCOLLECTIVE ;  /* 0x000000000000791b */ /* 0x026ff40003800000 */
.L_x_185:
[----:B------:R-:W-:Y:S05]  /*9e20*/  BSYNC B0 ;  /* 0x0000000000007941 */ /* 0x000fea0003800000 */
.L_x_184:
[----:B------:R-:W-:Y:S05]  /*9e30*/  BRA `(.L_x_186) ;  /* 0xffffff9c00107947 */ /* 0x000fea000383ffff */
.L_x_70:
[----:B--2---:R-:W-:-:S04]  /*9e40*/  MOV R3, UR5 ;  /* 0x0000000500037c02 */ /* 0x004fc80008000f00 */
[----:B------:R2:W3:Y:S03]  /*9e50*/  SYNCS.PHASECHK.TRANS64.TRYWAIT P0, [R3+URZ+0x8], R4 ;  /* 0x00000804030075a7 */ /* 0x0004e600080011ff */
[----:B---3--:R-:W-:Y:S05]  /*9e60*/  @!P0 NANOSLEEP.SYNCS 0x989680 ;  /* 0x009896800000895d */ /* 0x008fea0003900000 */
[----:B------:R-:W3:Y:S02]  /*9e70*/  @!P0 SYNCS.PHASECHK.TRANS64 P0, [R3+URZ+0x8], R4 ;  /* 0x00000804030085a7 */ /* 0x000ee400080010ff */
[----:B---3--:R-:W-:Y:S05]  /*9e80*/  @!P0 BRA `(.L_x_70) ;  /* 0xfffffffc00ec8947 */ /* 0x008fea000383ffff */
[----:B------:R-:W-:Y:S05]  /*9e90*/  BRA `(.L_x_69) ;  /* 0xffffff9c00147947 */ /* 0x000fea000383ffff */
.L_x_71:
[----:B------:R-:W-:-:S07]  /*9ea0*/  MOV R4, UR20 ;  /* 0x0000001400047c02 */ /* 0x000fce0008000f00 */
.L_x_187:
[----:B-1----:R1:W2:Y:S02]  /*9eb0*/  SYNCS.PHASECHK.TRANS64.TRYWAIT P0, [R4+URZ+0x120], R5 ;  /* 0x00012005040075a7 */ /* 0x0022a400080011ff */
[----:B--2---:R-:W-:Y:S05]  /*9ec0*/  @!P0 NANOSLEEP.SYNCS 0x989680 ;  /* 0x009896800000895d */ /* 0x004fea0003900000 */
[----:B------:R-:W2:Y:S02]  /*9ed0*/  @!P0 SYNCS.PHASECHK.TRANS64 P0, [R4+URZ+0x120], R5 ;  /* 0x00012005040085a7 */ /* 0x000ea400080010ff */
[----:B--2---:R-:W-:Y:S05]  /*9ee0*/  @!P0 BRA `(.L_x_187) ;  /* 0xfffffffc00f08947 */ /* 0x004fea000383ffff */
[----:B------:R-:W-:Y:S05]  /*9ef0*/  BRA `(.L_x_188) ;  /* 0xffffffa000107947 */ /* 0x000fea000383ffff */
.L_x_73:
[----:B------:R-:W-:-:S07]  /*9f00*/  MOV R4, UR25 ;  /* 0x0000001900047c02 */ /* 0x000fce0008000f00 */
.L_x_189:
[----:B-1----:R1:W2:Y:S02]  /*9f10*/  SYNCS.PHASECHK.TRANS64.TRYWAIT P0, [R4+URZ+0x140], R5 ;  /* 0x00014005040075a7 */ /* 0x0022a400080011ff */
[----:B--2---:R-:W-:Y:S05]  /*9f20*/  @!P0 NANOSLEEP.SYNCS 0x989680 ;  /* 0x009896800000895d */ /* 0x004fea0003900000 */
[----:B------:R-:W2:Y:S02]  /*9f30*/  @!P0 SYNCS.PHASECHK.TRANS64 P0, [R4+URZ+0x140], R5 ;  /* 0x00014005040085a7 */ /* 0x000ea400080010ff */
[----:B--2---:R-:W-:Y:S05]  /*9f40*/  @!P0 BRA `(.L_x_189) ;  /* 0xfffffffc00f08947 */ /* 0x004fea000383ffff */
[----:B------:R-:W-:Y:S05]  /*9f50*/  BRA `(.L_x_72) ;  /* 0xffffffa000307947 */ /* 0x000fea000383ffff */
.L_x_77:
[----:B-1----:R-:W-:Y:S07]  /*9f60*/  MOV R4, UR18 ;  /* 0x0000001200047c02 */ /* 0x002fee0008000f00 */
.L_x_190:
[----:B-1----:R1:W2:Y:S02]  /*9f70*/  SYNCS.PHASECHK.TRANS64.TRYWAIT P0, [R4+URZ], R6 ;  /* 0x00000006040075a7 */ /* 0x0022a400080011ff */
[----:B--2---:R-:W-:Y:S05]  /*9f80*/  @!P0 NANOSLEEP.SYNCS 0x989680 ;  /* 0x009896800000895d */ /* 0x004fea0003900000 */
[----:B------:R-:W2:Y:S02]  /*9f90*/  @!P0 SYNCS.PHASECHK.TRANS64 P0, [R4+URZ], R6 ;  /* 0x00000006040085a7 */ /* 0x000ea400080010ff */
[----:B--2---:R-:W-:Y:S05]  /*9fa0*/  @!P0 BRA `(.L_x_190) ;  /* 0xfffffffc00f08947 */ /* 0x004fea000383ffff */
[----:B------:R-:W-:Y:S05]  /*9fb0*/  BRA `(.L_x_76) ;  /* 0xffffffa000547947 */ /* 0x000fea000383ffff */
.L_x_81:
[----:B--2---:R-:W-:-:S07]  /*9fc0*/  MOV R0, UR4 ;  /* 0x0000000400007c02 */ /* 0x004fce0008000f00 */
.L_x_191:
[----:B--2---:R2:W3:Y:S02]  /*9fd0*/  SYNCS.PHASECHK.TRANS64.TRYWAIT P0, [R0+URZ], R2 ;  /* 0x00000002000075a7 */ /* 0x0044e400080011ff */
[----:B---3--:R-:W-:Y:S05]  /*9fe0*/  @!P0 NANOSLEEP.SYNCS 0x989680 ;  /* 0x009896800000895d */ /* 0x008fea0003900000 */
[----:B------:R-:W3:Y:S02]  /*9ff0*/  @!P0 SYNCS.PHASECHK.TRANS64 P0, [R0+URZ], R2 ;  /* 0x00000002000085a7 */ /* 0x000ee400080010ff */
[----:B---3--:R-:W-:Y:S05]  /*a000*/  @!P0 BRA `(.L_x_191) ;  /* 0xfffffffc00f08947 */ /* 0x008fea000383ffff */
[----:B------:R-:W-:Y:S05]  /*a010*/  BRA `(.L_x_192) ;  /* 0xffffffa4005c7947 */ /* 0x000fea000383ffff */
.L_x_84:
[----:B------:R-:W-:-:S07]  /*a020*/  MOV R0, UR20 ;  /* 0x0000001400007c02 */ /* 0x000fce0008000f00 */
.L_x_193:
[----:B--2---:R2:W3:Y:S02]  /*a030*/  SYNCS.PHASECHK.TRANS64.TRYWAIT P1, [R0+URZ+0x150], R2 ;  /* 0x00015002000075a7 */ /* 0x0044e400080211ff */
[----:B---3--:R-:W-:Y:S05]  /*a040*/  @!P1 NANOSLEEP.SYNCS 0x989680 ;  /* 0x009896800000995d */ /* 0x008fea0003900000 */
[----:B------:R-:W3:Y:S02]  /*a050*/  @!P1 SYNCS.PHASECHK.TRANS64 P1, [R0+URZ+0x150], R2 ;  /* 0x00015002000095a7 */ /* 0x000ee400080210ff */
[----:B---3--:R-:W-:Y:S05]  /*a060*/  @!P1 BRA `(.L_x_193) ;  /* 0xfffffffc00f09947 */ /* 0x008fea000383ffff */
[----:B------:R-:W-:Y:S05]  /*a070*/  BRA `(.L_x_194) ;  /* 0xffffffa400a87947 */ /* 0x000fea000383ffff */
.L_x_89:
[----:B------:R-:W-:Y:S07]  /*a080*/  MOV R2, UR31 ;  /* 0x0000001f00027c02 */ /* 0x000fee0008000f00 */
.L_x_195:
[----:B-1----:R1:W2:Y:S02]  /*a090*/  SYNCS.PHASECHK.TRANS64.TRYWAIT P0, [R2+URZ+0x120], R3 ;  /* 0x00012003020075a7 */ /* 0x0022a400080011ff */
[----:B--2---:R-:W-:Y:S05]  /*a0a0*/  @!P0 NANOSLEEP.SYNCS 0x989680 ;  /* 0x009896800000895d */ /* 0x004fea0003900000 */
[----:B------:R-:W2:Y:S02]  /*a0b0*/  @!P0 SYNCS.PHASECHK.TRANS64 P0, [R2+URZ+0x120], R3 ;  /* 0x00012003020085a7 */ /* 0x000ea400080010ff */
[----:B--2---:R-:W-:Y:S05]  /*a0c0*/  @!P0 BRA `(.L_x_195) ;  /* 0xfffffffc00f08947 */ /* 0x004fea000383ffff */
[----:B------:R-:W-:Y:S05]  /*a0d0*/  BRA `(.L_x_196) ;  /* 0xffffffa800fc7947 */ /* 0x000fea000383ffff */
.L_x_92:
[----:B------:R-:W-:Y:S07]  /*a0e0*/  MOV R2, UR31 ;  /* 0x0000001f00027c02 */ /* 0x000fee0008000f00 */
.L_x_197:
[----:B-1----:R1:W2:Y:S02]  /*a0f0*/  SYNCS.PHASECHK.TRANS64.TRYWAIT P2, [R2+URZ+0x118], R3 ;  /* 0x00011803020075a7 */ /* 0x0022a400080411ff */
[----:B--2---:R-:W-:Y:S05]  /*a100*/  @!P2 NANOSLEEP.SYNCS 0x989680 ;  /* 0x009896800000a95d */ /* 0x004fea0003900000 */
[----:B------:R-:W2:Y:S02]  /*a110*/  @!P2 SYNCS.PHASECHK.TRANS64 P2, [R2+URZ+0x118], R3 ;  /* 0x000118030200a5a7 */ /* 0x000ea400080410ff */
[----:B--2---:R-:W-:Y:S05]  /*a120*/  @!P2 BRA `(.L_x_197) ;  /* 0xfffffffc00f0a947 */ /* 0x004fea000383ffff */
[----:B------:R-:W-:Y:S05]  /*a130*/  BRA `(.L_x_91) ;  /* 0xffffffb000607947 */ /* 0x000fea000383ffff */
.L_x_95:
[----:B-1----:R-:W-:Y:S07]  /*a140*/  MOV R2, UR31 ;  /* 0x0000001f00027c02 */ /* 0x002fee0008000f00 */
.L_x_198:
[----:B-1----:R1:W2:Y:S02]  /*a150*/  SYNCS.PHASECHK.TRANS64.TRYWAIT P1, [R2+URZ+0xf0], R8 ;  /* 0x0000f008020075a7 */ /* 0x0022a400080211ff */
[----:B--2---:R-:W-:Y:S05]  /*a160*/  @!P1 NANOSLEEP.SYNCS 0x989680 ;  /* 0x009896800000995d */ /* 0x004fea0003900000 */
[----:B------:R-:W2:Y:S02]  /*a170*/  @!P1 SYNCS.PHASECHK.TRANS64 P1, [R2+URZ+0xf0], R8 ;  /* 0x0000f008020095a7 */ /* 0x000ea400080210ff */
[----:B--2---:R-:W-:Y:S05]  /*a180*/  @!P1 BRA `(.L_x_198) ;  /* 0xfffffffc00f09947 */ /* 0x004fea000383ffff */
[----:B------:R-:W-:Y:S05]  /*a190*/  BRA `(.L_x_199) ;  /* 0xffffffb000f07947 */ /* 0x000fea000383ffff */
.L_x_96:
[----:B------:R-:W-:Y:S07]  /*a1a0*/  MOV R2, UR31 ;  /* 0x0000001f00027c02 */ /* 0x000fee0008000f00 */
.L_x_200:
[----:B-1----:R1:W2:Y:S02]  /*a1b0*/  SYNCS.PHASECHK.TRANS64.TRYWAIT P1, [R2+URZ+0xf8], R8 ;  /* 0x0000f808020075a7 */ /* 0x0022a400080211ff */
[----:B--2---:R-:W-:Y:S05]  /*a1c0*/  @!P1 NANOSLEEP.SYNCS 0x989680 ;  /* 0x009896800000995d */ /* 0x004fea0003900000 */
[----:B------:R-:W2:Y:S02]  /*a1d0*/  @!P1 SYNCS.PHASECHK.TRANS64 P1, [R2+URZ+0xf8], R8 ;  /* 0x0000f808020095a7 */ /* 0x000ea400080210ff */
[----:B--2---:R-:W-:Y:S05]  /*a1e0*/  @!P1 BRA `(.L_x_200) ;  /* 0xfffffffc00f09947 */ /* 0x004fea000383ffff */
[----:B------:R-:W-:Y:S05]  /*a1f0*/  BRA `(.L_x_201) ;  /* 0xffffffb400487947 */ /* 0x000fea000383ffff */
.L_x_97:
[----:B------:R-:W-:Y:S07]  /*a200*/  MOV R2, UR31 ;  /* 0x0000001f00027c02 */ /* 0x000fee0008000f00 */
.L_x_202:
[----:B-1----:R1:W2:Y:S02]  /*a210*/  SYNCS.PHASECHK.TRANS64.TRYWAIT P1, [R2+URZ+0x100], R8 ;  /* 0x00010008020075a7 */ /* 0x0022a400080211ff */
[----:B--2---:R-:W-:Y:S05]  /*a220*/  @!P1 NANOSLEEP.SYNCS 0x989680 ;  /* 0x009896800000995d */ /* 0x004fea0003900000 */
[----:B------:R-:W2:Y:S02]  /*a230*/  @!P1 SYNCS.PHASECHK.TRANS64 P1, [R2+URZ+0x100], R8 ;  /* 0x00010008020095a7 */ /* 0x000ea400080210ff */
[----:B--2---:R-:W-:Y:S05]  /*a240*/  @!P1 BRA `(.L_x_202) ;  /* 0xfffffffc00f09947 */ /* 0x004fea000383ffff */
[----:B------:R-:W-:Y:S05]  /*a250*/  BRA `(.L_x_203) ;  /* 0xffffffb400b07947 */ /* 0x000fea000383ffff */
.L_x_98:
[----:B------:R-:W-:Y:S07]  /*a260*/  MOV R2, UR31 ;  /* 0x0000001f00027c02 */ /* 0x000fee0008000f00 */
.L_x_204:
[----:B-1----:R1:W2:Y:S02]  /*a270*/  SYNCS.PHASECHK.TRANS64.TRYWAIT P0, [R2+URZ+0x108], R8 ;  /* 0x00010808020075a7 */ /* 0x0022a400080011ff */
[----:B--2---:R-:W-:Y:S05]  /*a280*/  @!P0 NANOSLEEP.SYNCS 0x989680 ;  /* 0x009896800000895d */ /* 0x004fea0003900000 */
[----:B------:R-:W2:Y:S02]  /*a290*/  @!P0 SYNCS.PHASECHK.TRANS64 P0, [R2+URZ+0x108], R8 ;  /* 0x00010808020085a7 */ /* 0x000ea400080010ff */
[----:B--2---:R-:W-:Y:S05]  /*a2a0*/  @!P0 BRA `(.L_x_204) ;  /* 0xfffffffc00f08947 */ /* 0x004fea000383ffff */
[----:B------:R-:W-:Y:S05]  /*a2b0*/  BRA `(.L_x_205) ;  /* 0xffffffb800207947 */ /* 0x000fea000383ffff */
.L_x_100:
[----:B--2---:R-:W-:-:S07]  /*a2c0*/  MOV R0, UR31 ;  /* 0x0000001f00007c02 */ /* 0x004fce0008000f00 */
.L_x_206:
[----:B-1----:R1:W2:Y:S02]  /*a2d0*/  SYNCS.PHASECHK.TRANS64.TRYWAIT P0, [R0+URZ+0xf0], R2 ;  /* 0x0000f002000075a7 */ /* 0x0022a400080011ff */
[----:B--2---:R-:W-:Y:S05]  /*a2e0*/  @!P0 NANOSLEEP.SYNCS 0x989680 ;  /* 0x009896800000895d */ /* 0x004fea0003900000 */
[----:B------:R-:W2:Y:S02]  /*a2f0*/  @!P0 SYNCS.PHASECHK.TRANS64 P0, [R0+URZ+0xf0], R2 ;  /* 0x0000f002000085a7 */ /* 0x000ea400080010ff */
[----:B--2---:R-:W-:Y:S05]  /*a300*/  @!P0 BRA `(.L_x_206) ;  /* 0xfffffffc00f08947 */ /* 0x004fea000383ffff */
[----:B------:R-:W-:Y:S05]  /*a310*/  BRA `(.L_x_207) ;  /* 0xffffffb800a87947 */ /* 0x000fea000383ffff */
.L_x_101:
[----:B-12---:R-:W-:-:S07]  /*a320*/  MOV R0, UR31 ;  /* 0x0000001f00007c02 */ /* 0x006fce0008000f00 */
.L_x_208:
[----:B-1----:R1:W2:Y:S02]  /*a330*/  SYNCS.PHASECHK.TRANS64.TRYWAIT P0, [R0+URZ+0xf8], R2 ;  /* 0x0000f802000075a7 */ /* 0x0022a400080011ff */
[----:B--2---:R-:W-:Y:S05]  /*a340*/  @!P0 NANOSLEEP.SYNCS 0x989680 ;  /* 0x009896800000895d */ /* 0x004fea0003900000 */
[----:B------:R-:W2:Y:S02]  /*a350*/  @!P0 SYNCS.PHASECHK.TRANS64 P0, [R0+URZ+0xf8], R2 ;  /* 0x0000f802000085a7 */ /* 0x000ea400080010ff */
[----:B--2---:R-:W-:Y:S05]  /*a360*/  @!P0 BRA `(.L_x_208) ;  /* 0xfffffffc00f08947 */ /* 0x004fea000383ffff */
[----:B------:R-:W-:Y:S05]  /*a370*/  BRA `(.L_x_209) ;  /* 0xffffffb800987947 */ /* 0x000fea000383ffff */
.L_x_102:
[----:B-12---:R-:W-:-:S07]  /*a380*/  MOV R0, UR31 ;  /* 0x0000001f00007c02 */ /* 0x006fce0008000f00 */
.L_x_210:
[----:B-1----:R1:W2:Y:S02]  /*a390*/  SYNCS.PHASECHK.TRANS64.TRYWAIT P0, [R0+URZ+0x100], R2 ;  /* 0x00010002000075a7 */ /* 0x0022a400080011ff */
[----:B--2---:R-:W-:Y:S05]  /*a3a0*/  @!P0 NANOSLEEP.SYNCS 0x989680 ;  /* 0x009896800000895d */ /* 0x004fea0003900000 */
[----:B------:R-:W2:Y:S02]  /*a3b0*/  @!P0 SYNCS.PHASECHK.TRANS64 P0, [R0+URZ+0x100], R2 ;  /* 0x00010002000085a7 */ /* 0x000ea400080010ff */
[----:B--2---:R-:W-:Y:S05]  /*a3c0*/  @!P0 BRA `(.L_x_210) ;  /* 0xfffffffc00f08947 */ /* 0x004fea000383ffff */
[----:B------:R-:W-:Y:S05]  /*a3d0*/  BRA `(.L_x_211) ;  /* 0xffffffb800887947 */ /* 0x000fea000383ffff */
.L_x_104:
[----:B------:R-:W-:Y:S07]  /*a3e0*/  MOV R0, UR44 ;  /* 0x0000002c00007c02 */ /* 0x000fee0008000f00 */
.L_x_212:
[----:B-1----:R1:W2:Y:S02]  /*a3f0*/  SYNCS.PHASECHK.TRANS64.TRYWAIT P0, [R0+URZ+0x120], R2 ;  /* 0x00012002000075a7 */ /* 0x0022a400080011ff */
[----:B--2---:R-:W-:Y:S05]  /*a400*/  @!P0 NANOSLEEP.SYNCS 0x989680 ;  /* 0x009896800000895d */ /* 0x004fea0003900000 */
[----:B------:R-:W2:Y:S02]  /*a410*/  @!P0 SYNCS.PHASECHK.TRANS64 P0, [R0+URZ+0x120], R2 ;  /* 0x00012002000085a7 */ /* 0x000ea400080010ff */
[----:B--2---:R-:W-:Y:S05]  /*a420*/  @!P0 BRA `(.L_x_212) ;  /* 0xfffffffc00f08947 */ /* 0x004fea000383ffff */
[----:B------:R-:W-:Y:S05]  /*a430*/  BRA `(.L_x_213) ;  /* 0xffffffbc00647947 */ /* 0x000fea000383ffff */
.L_x_115:
[----:B-1----:R-:W-:Y:S04]  /*a440*/  MOV R2, UR44 ;  /* 0x0000002c00027c02 */ /* 0x002fe80008000f00 */
[----:B------:R1:W3:Y:S03]  /*a450*/  SYNCS.PHASECHK.TRANS64.TRYWAIT P1, [R2+URZ+0xd0], R3 ;  /* 0x0000d003020075a7 */ /* 0x0002e600080211ff */
[----:B---3--:R-:W-:Y:S05]  /*a460*/  @!P1 NANOSLEEP.SYNCS 0x989680 ;  /* 0x009896800000995d */ /* 0x008fea0003900000 */
[----:B------:R-:W3:Y:S02]  /*a470*/  @!P1 SYNCS.PHASECHK.TRANS64 P1, [R2+URZ+0xd0], R3 ;  /* 0x0000d003020095a7 */ /* 0x000ee400080210ff */
[----:B---3--:R-:W-:Y:S05]  /*a480*/  @!P1 BRA `(.L_x_115) ;  /* 0xfffffffc00ec9947 */ /* 0x008fea000383ffff */
[----:B------:R-:W-:Y:S05]  /*a490*/  BRA `(.L_x_114) ;  /* 0xffffffcc00207947 */ /* 0x000fea000383ffff */
.L_x_117:
[----:B-1----:R1:W2:Y:S02]  /*a4a0*/  SYNCS.PHASECHK.TRANS64.TRYWAIT P0, [R63+URZ+0x130], R0 ;  /* 0x000130003f0075a7 */ /* 0x0022a400080011ff */
[----:B--2---:R-:W-:Y:S05]  /*a4b0*/  @!P0 NANOSLEEP.SYNCS 0x989680 ;  /* 0x009896800000895d */ /* 0x004fea0003900000 */
[----:B------:R-:W2:Y:S02]  /*a4c0*/  @!P0 SYNCS.PHASECHK.TRANS64 P0, [R63+URZ+0x130], R0 ;  /* 0x000130003f0085a7 */ /* 0x000ea400080010ff */
[----:B--2---:R-:W-:Y:S05]  /*a4d0*/  @!P0 BRA `(.L_x_117) ;  /* 0xfffffffc00f08947 */ /* 0x004fea000383ffff */
[----:B------:R-:W-:Y:S05]  /*a4e0*/  BRA `(.L_x_116) ;  /* 0xffffffcc00407947 */ /* 0x000fea000383ffff */
.L_x_126:
[----:B--2---:R2:W3:Y:S02]  /*a4f0*/  SYNCS.PHASECHK.TRANS64.TRYWAIT P0, [R4+URZ+0xd0], R0 ;  /* 0x0000d000040075a7 */ /* 0x0044e400080011ff */
[----:B---3--:R-:W-:Y:S05]  /*a500*/  @!P0 NANOSLEEP.SYNCS 0x989680 ;  /* 0x009896800000895d */ /* 0x008fea0003900000 */
[----:B------:R-:W3:Y:S02]  /*a510*/  @!P0 SYNCS.PHASECHK.TRANS64 P0, [R4+URZ+0xd0], R0 ;  /* 0x0000d000040085a7 */ /* 0x000ee400080010ff */
[----:B---3--:R-:W-:Y:S05]  /*a520*/  @!P0 BRA `(.L_x_126) ;  /* 0xfffffffc00f08947 */ /* 0x008fea000383ffff */
[----:B------:R-:W-:Y:S05]  /*a530*/  BRA `(.L_x_125) ;  /* 0xffffffd4005c7947 */ /* 0x000fea000383ffff */
.L_x_134:
[----:B--2---:R2:W3:Y:S02]  /*a540*/  SYNCS.PHASECHK.TRANS64.TRYWAIT P0, [R2+URZ+0xd0], R4 ;  /* 0x0000d004020075a7 */ /* 0x0044e400080011ff */
[----:B---3--:R-:W-:Y:S05]  /*a550*/  @!P0 NANOSLEEP.SYNCS 0x989680 ;  /* 0x009896800000895d */ /* 0x008fea0003900000 */
[----:B------:R-:W3:Y:S02]  /*a560*/  @!P0 SYNCS.PHASECHK.TRANS64 P0, [R2+URZ+0xd0], R4 ;  /* 0x0000d004020085a7 */ /* 0x000ee400080010ff */
[----:B---3--:R-:W-:Y:S05]  /*a570*/  @!P0 BRA `(.L_x_134) ;  /* 0xfffffffc00f08947 */ /* 0x008fea000383ffff */
[----:B------:R-:W-:Y:S05]  /*a580*/  BRA `(.L_x_133) ;  /* 0xffffffdc007c7947 */ /* 0x000fea000383ffff */
.L_x_142:
[----:B--2---:R2:W3:Y:S02]  /*a590*/  SYNCS.PHASECHK.TRANS64.TRYWAIT P0, [R3+URZ+0xd0], R0 ;  /* 0x0000d000030075a7 */ /* 0x0044e400080011ff */
[----:B---3--:R-:W-:Y:S05]  /*a5a0*/  @!P0 NANOSLEEP.SYNCS 0x989680 ;  /* 0x009896800000895d */ /* 0x008fea0003900000 */
[----:B------:R-:W3:Y:S02]  /*a5b0*/  @!P0 SYNCS.PHASECHK.TRANS64 P0, [R3+URZ+0xd0], R0 ;  /* 0x0000d000030085a7 */ /* 0x000ee400080010ff */
[----:B---3--:R-:W-:Y:S05]  /*a5c0*/  @!P0 BRA `(.L_x_142) ;  /* 0xfffffffc00f08947 */ /* 0x008fea000383ffff */
[----:B------:R-:W-:Y:S05]  /*a5d0*/  BRA `(.L_x_141) ;  /* 0xffffffe400987947 */ /* 0x000fea000383ffff */
        .weak           $__internal_0_$__cuda_sm10x_tcgen05_guardrail_trap_col_being_dealloced_not_returned_by_alloc
        .type           $__internal_0_$__cuda_sm10x_tcgen05_guardrail_trap_col_being_dealloced_not_returned_by_alloc,@function
        .size           $__internal_0_$__cuda_sm10x_tcgen05_guardrail_trap_col_being_dealloced_not_returned_by_alloc,($__internal_1_$__cuda_sm10x_tcgen05_guardrail_trap_phase_invalid_during_alloc - $__internal_0_$__cuda_sm10x_tcgen05_guardrail_trap_col_being_dealloced_not_returned_by_alloc)
$__internal_0_$__cuda_sm10x_tcgen05_guardrail_trap_col_being_dealloced_not_returned_by_alloc:
[----:B------:R-:W-:Y:S05]  /*a5e0*/  BPT.TRAP 0x1 ;  /* 0x000000040000795c */ /* 0x000fea0000300000 */
[----:B------:R-:W-:-:S04]  /*a5f0*/  HFMA2 R3, -RZ, RZ, 0, 0 ;  /* 0x00000000ff037431 */ /* 0x000fc800000001ff */
[----:B------:R-:W-:Y:S05]  /*a600*/  RET.REL.NODEC R2 `(_ZN7cutlass13device_kernelINS_4conv6kernel13ConvUniversalINS1_16ConvProblemShapeILNS1_8OperatorE0ELi2EEENS1_10collective14CollectiveConvINS1_47MainloopSm100TmaUmmaWarpSpecializedImplicitGemmILS5_0ELi13ELi2ELi1ELi2EN4cute5tupleIJNSA_1CILi2EEENSC_ILi1EEESE_EEEEENSB_IJNSC_ILi128EEESH_NSB_IJNSC_ILi64EEEEEEEEENS_6half_tESL_NSA_8TiledMMAINSA_8MMA_AtomIJNSA_26SM100_MMA_F16BF16_2x1SM_SSISL_SL_fLi128ELi128ELNSA_4UMMA5MajorE0ELSQ_0ELNSP_7ScaleInE0ELSR_0EEEEEENSA_6LayoutINSB_IJSE_SE_SE_EEENSB_IJNSC_ILi0EEESW_SW_EEEEENSB_IJNSA_10UnderscoreESZ_SZ_EEEEENS7_6detail27Sm100ImplicitGemmTileTraitsINSA_25SM100_TMA_2SM_LOAD_IM2COLENSA_14ComposedLayoutINSA_7SwizzleILi3ELi4ELi3EEENSA_18smem_ptr_flag_bitsILi16EEENSU_INSB_IJNSC_ILi8EEESI_EEENSB_IJSI_SE_EEEEEEEvEENS13_INSA_18SM100_TMA_2SM_LOADES1E_vEEEENS_8epilogue10collective18CollectiveEpilogueINS1J_23Sm100TmaWarpSpecializedILi4ELi2ELi16ELb1ELb0EEEJNSB_IJSI_SH_SJ_EEENSB_IJNSU_ISI_SE_EENSU_INSB_IJNSC_ILi16EEESD_EEENSB_IJSE_SI_EEEEEEEESL_NSB_IJNSB_IJlllEEESE_SW_EEESL_S1W_NS1J_6fusion15FusionCallbacksIS1N_NS1X_17LinearCombinationISL_fSL_fLNS_15FloatRoundStyleE2EEES1O_S1U_JEEENSA_5SM1004TMEM4LOAD26SM100_TMEM_LOAD_32dp32b16xENSA_20SM90_TMA_LOAD_IM2COLENS15_INS16_ILi1ELi4ELi3EEES19_NSU_INSB_IJS1A_S1Q_EEENSB_IJS1Q_SE_EEEEEEENSA_39AutoVectorizingCopyWithAssumedAlignmentILi128EEENSA_21SM90_TMA_STORE_IM2COLES2C_S2E_S2E_EEEvvEEEEvNT_6ParamsE) ;  /* 0xffffff58027c7950 */ /* 0x000fea0003c3ffff */
        .weak           $__internal_1_$__cuda_sm10x_tcgen05_guardrail_trap_phase_invalid_during_alloc
        .type           $__internal_1_$__cuda_sm10x_tcgen05_guardrail_trap_phase_invalid_during_alloc,@function
        .size           $__internal_1_$__cuda_sm10x_tcgen05_guardrail_trap_phase_invalid_during_alloc,($__internal_2_$__cuda_sm10x_tcgen05_guardrail_trap_unallocated_columns_being_dealloced - $__internal_1_$__cuda_sm10x_tcgen05_guardrail_trap_phase_invalid_during_alloc)
$__internal_1_$__cuda_sm10x_tcgen05_guardrail_trap_phase_invalid_during_alloc:
[----:B------:R-:W-:Y:S05]  /*a610*/  BPT.TRAP 0x1 ;  /* 0x000000040000795c */ /* 0x000fea0000300000 */
[----:B------:R-:W-:-:S04]  /*a620*/  MOV R5, 0x0 ;  /* 0x0000000000057802 */ /* 0x000fc80000000f00 */
[----:B------:R-:W-:Y:S05]  /*a630*/  RET.REL.NODEC R4 `(_ZN7cutlass13device_kernelINS_4conv6kernel13ConvUniversalINS1_16ConvProblemShapeILNS1_8OperatorE0ELi2EEENS1_10collective14CollectiveConvINS1_47MainloopSm100TmaUmmaWarpSpecializedImplicitGemmILS5_0ELi13ELi2ELi1ELi2EN4cute5tupleIJNSA_1CILi2EEENSC_ILi1EEESE_EEEEENSB_IJNSC_ILi128EEESH_NSB_IJNSC_ILi64EEEEEEEEENS_6half_tESL_NSA_8TiledMMAINSA_8MMA_AtomIJNSA_26SM100_MMA_F16BF16_2x1SM_SSISL_SL_fLi128ELi128ELNSA_4UMMA5MajorE0ELSQ_0ELNSP_7ScaleInE0ELSR_0EEEEEENSA_6LayoutINSB_IJSE_SE_SE_EEENSB_IJNSC_ILi0EEESW_SW_EEEEENSB_IJNSA_10UnderscoreESZ_SZ_EEEEENS7_6detail27Sm100ImplicitGemmTileTraitsINSA_25SM100_TMA_2SM_LOAD_IM2COLENSA_14ComposedLayoutINSA_7SwizzleILi3ELi4ELi3EEENSA_18smem_ptr_flag_bitsILi16EEENSU_INSB_IJNSC_ILi8EEESI_EEENSB_IJSI_SE_EEEEEEEvEENS13_INSA_18SM100_TMA_2SM_LOADES1E_vEEEENS_8epilogue10collective18CollectiveEpilogueINS1J_23Sm100TmaWarpSpecializedILi4ELi2ELi16ELb1ELb0EEEJNSB_IJSI_SH_SJ_EEENSB_IJNSU_ISI_SE_EENSU_INSB_IJNSC_ILi16EEESD_EEENSB_IJSE_SI_EEEEEEEESL_NSB_IJNSB_IJlllEEESE_SW_EEESL_S1W_NS1J_6fusion15FusionCallbacksIS1N_NS1X_17LinearCombinationISL_fSL_fLNS_15FloatRoundStyleE2EEES1O_S1U_JEEENSA_5SM1004TMEM4LOAD26SM100_TMEM_LOAD_32dp32b16xENSA_20SM90_TMA_LOAD_IM2COLENS15_INS16_ILi1ELi4ELi3EEES19_NSU_INSB_IJS1A_S1Q_EEENSB_IJS1Q_SE_EEEEEEENSA_39AutoVectorizingCopyWithAssumedAlignmentILi128EEENSA_21SM90_TMA_STORE_IM2COLES2C_S2E_S2E_EEEvvEEEEvNT_6ParamsE) ;  /* 0xffffff5804707950 */ /* 0x000fea0003c3ffff */
        .weak           $__internal_2_$__cuda_sm10x_tcgen05_guardrail_trap_unallocated_columns_being_dealloced
        .type           $__internal_2_$__cuda_sm10x_tcgen05_guardrail_trap_unallocated_columns_being_dealloced,@function
        .size           $__internal_2_$__cuda_sm10x_tcgen05_guardrail_trap_unallocated_columns_being_dealloced,(.L_x_215 - $__internal_2_$__cuda_sm10x_tcgen05_guardrail_trap_unallocated_columns_being_dealloced)
$__internal_2_$__cuda_sm10x_tcgen05_guardrail_trap_unallocated_columns_being_dealloced:
[----:B------:R-:W-:Y:S05]  /*a640*/  BPT.TRAP 0x1 ;  /* 0x000000040000795c */ /* 0x000fea0000300000 */
[----:B------:R-:W-:-:S04]  /*a650*/  HFMA2 R3, -RZ, RZ, 0, 0 ;  /* 0x00000000ff037431 */ /* 0x000fc800000001ff */
[----:B------:R-:W-:Y:S05]  /*a660*/  RET.REL.NODEC R2 `(_ZN7cutlass13device_kernelINS_4conv6kernel13ConvUniversalINS1_16ConvProblemShapeILNS1_8OperatorE0ELi2EEENS1_10collective14CollectiveConvINS1_47MainloopSm100TmaUmmaWarpSpecializedImplicitGemmILS5_0ELi13ELi2ELi1ELi2EN4cute5tupleIJNSA_1CILi2EEENSC_ILi1EEESE_EEEEENSB_IJNSC_ILi128EEESH_NSB_IJNSC_ILi64EEEEEEEEENS_6half_tESL_NSA_8TiledMMAINSA_8MMA_AtomIJNSA_26SM100_MMA_F16BF16_2x1SM_SSISL_SL_fLi128ELi128ELNSA_4UMMA5MajorE0ELSQ_0ELNSP_7ScaleInE0ELSR_0EEEEEENSA_6LayoutINSB_IJSE_SE_SE_EEENSB_IJNSC_ILi0EEESW_SW_EEEEENSB_IJNSA_10UnderscoreESZ_SZ_EEEEENS7_6detail27Sm100ImplicitGemmTileTraitsINSA_25SM100_TMA_2SM_LOAD_IM2COLENSA_14ComposedLayoutINSA_7SwizzleILi3ELi4ELi3EEENSA_18smem_ptr_flag_bitsILi16EEENSU_INSB_IJNSC_ILi8EEESI_EEENSB_IJSI_SE_EEEEEEEvEENS13_INSA_18SM100_TMA_2SM_LOADES1E_vEEEENS_8epilogue10collective18CollectiveEpilogueINS1J_23Sm100TmaWarpSpecializedILi4ELi2ELi16ELb1ELb0EEEJNSB_IJSI_SH_SJ_EEENSB_IJNSU_ISI_SE_EENSU_INSB_IJNSC_ILi16EEESD_EEENSB_IJSE_SI_EEEEEEEESL_NSB_IJNSB_IJlllEEESE_SW_EEESL_S1W_NS1J_6fusion15FusionCallbacksIS1N_NS1X_17LinearCombinationISL_fSL_fLNS_15FloatRoundStyleE2EEES1O_S1U_JEEENSA_5SM1004TMEM4LOAD26SM100_TMEM_LOAD_32dp32b16xENSA_20SM90_TMA_LOAD_IM2COLENS15_INS16_ILi1ELi4ELi3EEES19_NSU_INSB_IJS1A_S1Q_EEENSB_IJS1Q_SE_EEEEEEENSA_39AutoVectorizingCopyWithAssumedAlignmentILi128EEENSA_21SM90_TMA_STORE_IM2COLES2C_S2E_S2E_EEEvvEEEEvNT_6ParamsE) ;  /* 0xffffff5802647950 */ /* 0x000fea0003c3ffff */
.L_x_214:
[----:B------:R-:W-:-:S00]  /*a670*/  BRA `(.L_x_214) ;  /* 0xfffffffc00fc7947 */ /* 0x000fc0000383ffff */
[----:B------:R-:W-:-:S00]  /*a680*/  NOP ;  /* 0x0000000000007918 */ /* 0x000fc00000000000 */
[----:B------:R-:W-:-:S00]  /*a690*/  NOP ;  /* 0x0000000000007918 */ /* 0x000fc00000000000 */
[----:B------:R-:W-:-:S00]  /*a6a0*/  NOP ;  /* 0x0000000000007918 */ /* 0x000fc00000000000 */
[----:B------:R-:W-:-:S00]  /*a6b0*/  NOP ;  /* 0x0000000000007918 */ /* 0x000fc00000000000 */
[----:B------:R-:W-:-:S00]  /*a6c0*/  NOP ;  /* 0x0000000000007918 */ /* 0x000fc00000000000 */
[----:B------:R-:W-:-:S00]  /*a6d0*/  NOP ;  /* 0x0000000000007918 */ /* 0x000fc00000000000 */
[----:B------:R-:W-:-:S00]  /*a6e0*/  NOP ;  /* 0x0000000000007918 */ /* 0x000fc00000000000 */
[----:B------:R-:W-:-:S00]  /*a6f0*/  NOP ;  /* 0x0000000000007918 */ /* 0x000fc00000000000 */
.L_x_215:


//--------------------- .nv.global.init           --------------------------
	.section	.nv.global.init,"aw",@progbits
.nv.global.init:
	.type		$str$29,@object
	.size		$str$29,($str$30 - $str$29)
$str$29:
        /*0000*/ 	.byte	0x28, 0x61, 0x64, 0x64, 0x72, 0x65, 0x73, 0x73, 0x20, 0x26, 0x20, 0x6d, 0x61, 0x73, 0x6b, 0x29
        /*0010*/ 	.byte	0x20, 0x3d, 0x3d, 0x20, 0x30, 0x00
	.type		$str$30,@object
	.size		$str$30,($str$28 - $str$30)
$str$30:
        /*0016*/ 	.byte	0x2f, 0x74, 0x6d, 0x70, 0x2f, 0x63, 0x75, 0x74, 0x6c, 0x61, 0x73, 0x73, 0x5f, 0x73, 0x77, 0x65
        /*0026*/ 	.byte	0x65, 0x70, 0x5f, 0x73, 0x72, 0x63, 0x2f, 0x69, 0x6e, 0x63, 0x6c, 0x75, 0x64, 0x65, 0x2f, 0x63
        /*0036*/ 	.byte	0x75, 0x74, 0x65, 0x2f, 0x70, 0x6f, 0x69, 0x6e, 0x74, 0x65, 0x72, 0x5f, 0x66, 0x6c, 0x61, 0x67
        /*0046*/ 	.byte	0x67, 0x65, 0x64, 0x2e, 0x68, 0x70, 0x70, 0x00
	.type		$str$28,@object
	.size		$str$28,($str$27 - $str$28)
$str$28:
        /*004e*/ 	.byte	0x2f, 0x74, 0x6d, 0x70, 0x2f, 0x63, 0x75, 0x74, 0x6c, 0x61, 0x73, 0x73, 0x5f, 0x73, 0x77, 0x65
        /*005e*/ 	.byte	0x65, 0x70, 0x5f, 0x73, 0x72, 0x63, 0x2f, 0x69, 0x6e, 0x63, 0x6c, 0x75, 0x64, 0x65, 0x2f, 0x63
        /*006e*/ 	.byte	0x75, 0x74, 0x65, 0x2f, 0x61, 0x74, 0x6f, 0x6d, 0x2f, 0x63, 0x6f, 0x70, 0x79, 0x5f, 0x74, 0x72
        /*007e*/ 	.byte	0x61, 0x69, 0x74, 0x73, 0x5f, 0x73, 0x6d, 0x31, 0x30, 0x30, 0x2e, 0x68, 0x70, 0x70, 0x00
	.type		$str$27,@object
	.size		$str$27,(__unnamed_1 - $str$27)
$str$27:
        /*008d*/ 	.byte	0x28, 0x28, 0x75, 0x69, 0x6e, 0x74, 0x33, 0x32, 0x5f, 0x74, 0x28, 0x74, 0x68, 0x72, 0x65, 0x61
        /*009d*/ 	.byte	0x64, 0x49, 0x64, 0x78, 0x2e, 0x78, 0x29, 0x20, 0x2f, 0x20, 0x33, 0x32, 0x29, 0x20, 0x25, 0x20
        /*00ad*/ 	.byte	0x34, 0x29, 0x20, 0x3d, 0x3d, 0x20, 0x28, 0x28, 0x28, 0x74, 0x6d, 0x65, 0x6d, 0x5f, 0x61, 0x64
        /*00bd*/ 	.byte	0x64, 0x72, 0x20, 0x3e, 0x3e, 0x20, 0x31, 0x36, 0x29, 0x20, 0x2f, 0x20, 0x33, 0x32, 0x29, 0x20
        /*00cd*/ 	.byte	0x25, 0x20, 0x34, 0x29, 0x00
	.type		__unnamed_1,@object
	.size		__unnamed_1,(__unnamed_2 - __unnamed_1)
__unnamed_1:
        /*00d2*/ 	.byte	0x61, 0x75, 0x74, 0x6f, 0x20, 0x63, 0x75, 0x74, 0x65, 0x3a, 0x3a, 0x61, 0x73, 0x5f, 0x70, 0x6f
        /* <DEDUP_REMOVED lines=24> */
        /*0262*/ 	.byte	0x34, 0x38, 0x3e, 0x3e, 0x3e, 0x3e, 0x5d, 0x00
	.type		__unnamed_2,@object
	.size		__unnamed_2,(.L_2 - __unnamed_2)
__unnamed_2:
        /* <DEDUP_REMOVED lines=40> */
        /*04ea*/ 	.byte	0x3a, 0x3a, 0x43, 0x3c, 0x30, 0x3e, 0x3e, 0x3e, 0x3e, 0x5d, 0x00
.L_2:


//--------------------- .nv.shared._ZN7cutlass13device_kernelINS_4conv6kernel13ConvUniversalINS1_16ConvProblemShapeILNS1_8OperatorE0ELi2EEENS1_10collective14CollectiveConvINS1_47MainloopSm100TmaUmmaWarpSpecializedImplicitGemmILS5_0ELi13ELi2ELi1ELi2EN4cute5tupleIJNSA_1CILi2EEENSC_ILi1EEESE_EEEEENSB_IJNSC_ILi128EEESH_NSB_IJNSC_ILi64EEEEEEEEENS_6half_tESL_NSA_8TiledMMAINSA_8MMA_AtomIJNSA_26SM100_MMA_F16BF16_2x1SM_SSISL_SL_fLi128ELi128ELNSA_4UMMA5MajorE0ELSQ_0ELNSP_7ScaleInE0ELSR_0EEEEEENSA_6LayoutINSB_IJSE_SE_SE_EEENSB_IJNSC_ILi0EEESW_SW_EEEEENSB_IJNSA_10UnderscoreESZ_SZ_EEEEENS7_6detail27Sm100ImplicitGemmTileTraitsINSA_25SM100_TMA_2SM_LOAD_IM2COLENSA_14ComposedLayoutINSA_7SwizzleILi3ELi4ELi3EEENSA_18smem_ptr_flag_bitsILi16EEENSU_INSB_IJNSC_ILi8EEESI_EEENSB_IJSI_SE_EEEEEEEvEENS13_INSA_18SM100_TMA_2SM_LOADES1E_vEEEENS_8epilogue10collective18CollectiveEpilogueINS1J_23Sm100TmaWarpSpecializedILi4ELi2ELi16ELb1ELb0EEEJNSB_IJSI_SH_SJ_EEENSB_IJNSU_ISI_SE_EENSU_INSB_IJNSC_ILi16EEESD_EEENSB_IJSE_SI_EEEEEEEESL_NSB_IJNSB_IJlllEEESE_SW_EEESL_S1W_NS1J_6fusion15FusionCallbacksIS1N_NS1X_17LinearCombinationISL_fSL_fLNS_15FloatRoundStyleE2EEES1O_S1U_JEEENSA_5SM1004TMEM4LOAD26SM100_TMEM_LOAD_32dp32b16xENSA_20SM90_TMA_LOAD_IM2COLENS15_INS16_ILi1ELi4ELi3EEES19_NSU_INSB_IJS1A_S1Q_EEENSB_IJS1Q_SE_EEEEEEENSA_39AutoVectorizingCopyWithAssumedAlignmentILi128EEENSA_21SM90_TMA_STORE_IM2COLES2C_S2E_S2E_EEEvvEEEEvNT_6ParamsE --------------------------
	.section	.nv.shared._ZN7cutlass13device_kernelINS_4conv6kernel13ConvUniversalINS1_16ConvProblemShapeILNS1_8OperatorE0ELi2EEENS1_10collective14CollectiveConvINS1_47MainloopSm100TmaUmmaWarpSpecializedImplicitGemmILS5_0ELi13ELi2ELi1ELi2EN4cute5tupleIJNSA_1CILi2EEENSC_ILi1EEESE_EEEEENSB_IJNSC_ILi128EEESH_NSB_IJNSC_ILi64EEEEEEEEENS_6half_tESL_NSA_8TiledMMAINSA_8MMA_AtomIJNSA_26SM100_MMA_F16BF16_2x1SM_SSISL_SL_fLi128ELi128ELNSA_4UMMA5MajorE0ELSQ_0ELNSP_7ScaleInE0ELSR_0EEEEEENSA_6LayoutINSB_IJSE_SE_SE_EEENSB_IJNSC_ILi0EEESW_SW_EEEEENSB_IJNSA_10UnderscoreESZ_SZ_EEEEENS7_6detail27Sm100ImplicitGemmTileTraitsINSA_25SM100_TMA_2SM_LOAD_IM2COLENSA_14ComposedLayoutINSA_7SwizzleILi3ELi4ELi3EEENSA_18smem_ptr_flag_bitsILi16EEENSU_INSB_IJNSC_ILi8EEESI_EEENSB_IJSI_SE_EEEEEEEvEENS13_INSA_18SM100_TMA_2SM_LOADES1E_vEEEENS_8epilogue10collective18CollectiveEpilogueINS1J_23Sm100TmaWarpSpecializedILi4ELi2ELi16ELb1ELb0EEEJNSB_IJSI_SH_SJ_EEENSB_IJNSU_ISI_SE_EENSU_INSB_IJNSC_ILi16EEESD_EEENSB_IJSE_SI_EEEEEEEESL_NSB_IJNSB_IJlllEEESE_SW_EEESL_S1W_NS1J_6fusion15FusionCallbacksIS1N_NS1X_17LinearCombinationISL_fSL_fLNS_15FloatRoundStyleE2EEES1O_S1U_JEEENSA_5SM1004TMEM4LOAD26SM100_TMEM_LOAD_32dp32b16xENSA_20SM90_TMA_LOAD_IM2COLENS15_INS16_ILi1ELi4ELi3EEES19_NSU_INSB_IJS1A_S1Q_EEENSB_IJS1Q_SE_EEEEEEENSA_39AutoVectorizingCopyWithAssumedAlignmentILi128EEENSA_21SM90_TMA_STORE_IM2COLES2C_S2E_S2E_EEEvvEEEEvNT_6ParamsE,"aw",@nobits
	.sectionflags	@""
	.align	16
	.zero		1024


//--------------------- .nv.shared.reserved.0     --------------------------
	.section	.nv.shared.reserved.0,"aw",@nobits
	.weak		__nv_reservedSMEM_offset_0_alias
	.size		__nv_reservedSMEM_offset_0_alias, 0, 64
	.other		__nv_reservedSMEM_offset_0_alias,@"STO_CUDA_RESERVED_SHARED STV_DEFAULT"
__nv_reservedSMEM_offset_0_alias:
	.zero		0
.nv.shared.reserved.0:
	.zero		64
	.weak		__nv_reservedSMEM_tcgen05_partition
	.type		__nv_reservedSMEM_tcgen05_partition,@object
	.size		__nv_reservedSMEM_tcgen05_partition,(.L_0 - __nv_reservedSMEM_tcgen05_partition)
__nv_reservedSMEM_tcgen05_partition:
	.zero		32
.L_0:


//--------------------- .nv.global                --------------------------
	.section	.nv.global,"aw",@nobits
.nv.global:
	.type		_ZN39_INTERNAL_33d67d23_4_k_cu_e9be84f5_31334cute1_E,@object
	.size		_ZN39_INTERNAL_33d67d23_4_k_cu_e9be84f5_31334cute1_E,(_ZN39_INTERNAL_33d67d23_4_k_cu_e9be84f5_31334cuda3std3__45__cpo6cbeginE - _ZN39_INTERNAL_33d67d23_4_k_cu_e9be84f5_31334cute1_E)
_ZN39_INTERNAL_33d67d23_4_k_cu_e9be84f5_31334cute1_E:
	.zero		1
	.type		_ZN39_INTERNAL_33d67d23_4_k_cu_e9be84f5_31334cuda3std3__45__cpo6cbeginE,@object
	.size		_ZN39_INTERNAL_33d67d23_4_k_cu_e9be84f5_31334cuda3std3__45__cpo6cbeginE,(_ZN39_INTERNAL_33d67d23_4_k_cu_e9be84f5_31334cuda3std3__48in_placeE - _ZN39_INTERNAL_33d67d23_4_k_cu_e9be84f5_31334cuda3std3__45__cpo6cbeginE)
_ZN39_INTERNAL_33d67d23_4_k_cu_e9be84f5_31334cuda3std3__45__cpo6cbeginE:
	.zero		1
	.type		_ZN39_INTERNAL_33d67d23_4_k_cu_e9be84f5_31334cuda3std3__48in_placeE,@object
	.size		_ZN39_INTERNAL_33d67d23_4_k_cu_e9be84f5_31334cuda3std3__48in_placeE,(_ZN39_INTERNAL_33d67d23_4_k_cu_e9be84f5_31334cuda3std6ranges3__45__cpo9iter_moveE - _ZN39_INTERNAL_33d67d23_4_k_cu_e9be84f5_31334cuda3std3__48in_placeE)
_ZN39_INTERNAL_33d67d23_4_k_cu_e9be84f5_31334cuda3std3__48in_placeE:
	.zero		1
	.type		_ZN39_INTERNAL_33d67d23_4_k_cu_e9be84f5_31334cuda3std6ranges3__45__cpo9iter_moveE,@object
	.size		_ZN39_INTERNAL_33d67d23_4_k_cu_e9be84f5_31334cuda3std6ranges3__45__cpo9iter_moveE,(_ZN39_INTERNAL_33d67d23_4_k_cu_e9be84f5_31334cuda3std3__45__cpo5beginE - _ZN39_INTERNAL_33d67d23_4_k_cu_e9be84f5_31334cuda3std6ranges3__45__cpo9iter_moveE)
_ZN39_INTERNAL_33d67d23_4_k_cu_e9be84f5_31334cuda3std6ranges3__45__cpo9iter_moveE:
	.zero		1
	.type		_ZN39_INTERNAL_33d67d23_4_k_cu_e9be84f5_31334cuda3std3__45__cpo5beginE,@object
	.size		_ZN39_INTERNAL_33d67d23_4_k_cu_e9be84f5_31334cuda3std3__45__cpo5beginE,(_ZN39_INTERNAL_33d67d23_4_k_cu_e9be84f5_31334cuda3std3__441_GLOBAL__N__33d67d23_4_k_cu_e9be84f5_31336ignoreE - _ZN39_INTERNAL_33d67d23_4_k_cu_e9be84f5_31334cuda3std3__45__cpo5beginE)
_ZN39_INTERNAL_33d67d23_4_k_cu_e9be84f5_31334cuda3std3__45__cpo5beginE:
	.zero		1
	.type		_ZN39_INTERNAL_33d67d23_4_k_cu_e9be84f5_31334cuda3std3__441_GLOBAL__N__33d67d23_4_k_cu_e9be84f5_31336ignoreE,@object
	.size		_ZN39_INTERNAL_33d67d23_4_k_cu_e9be84f5_31334cuda3std3__441_GLOBAL__N__33d67d23_4_k_cu_e9be84f5_31336ignoreE,(_ZN39_INTERNAL_33d67d23_4_k_cu_e9be84f5_31334cute7productE - _ZN39_INTERNAL_33d67d23_4_k_cu_e9be84f5_31334cuda3std3__441_GLOBAL__N__33d67d23_4_k_cu_e9be84f5_31336ignoreE)
_ZN39_INTERNAL_33d67d23_4_k_cu_e9be84f5_31334cuda3std3__441_GLOBAL__N__33d67d23_4_k_cu_e9be84f5_31336ignoreE:
	.zero		1
	.type		_ZN39_INTERNAL_33d67d23_4_k_cu_e9be84f5_31334cute7productE,@object
	.size		_ZN39_INTERNAL_33d67d23_4_k_cu_e9be84f5_31334cute7productE,(_ZN39_INTERNAL_33d67d23_4_k_cu_e9be84f5_31334cuda3std3__45__cpo3endE - _ZN39_INTERNAL_33d67d23_4_k_cu_e9be84f5_31334cute7productE)
_ZN39_INTERNAL_33d67d23_4_k_cu_e9be84f5_31334cute7productE:
	.zero		1
	.type		_ZN39_INTERNAL_33d67d23_4_k_cu_e9be84f5_31334cuda3std3__45__cpo3endE,@object
	.size		_ZN39_INTERNAL_33d67d23_4_k_cu_e9be84f5_31334cuda3std3__45__cpo3endE,(_ZN39_INTERNAL_33d67d23_4_k_cu_e9be84f5_31334cuda3std3__419piecewise_constructE - _ZN39_INTERNAL_33d67d23_4_k_cu_e9be84f5_31334cuda3std3__45__cpo3endE)
_ZN39_INTERNAL_33d67d23_4_k_cu_e9be84f5_31334cuda3std3__45__cpo3endE:
	.zero		1
	.type		_ZN39_INTERNAL_33d67d23_4_k_cu_e9be84f5_31334cuda3std3__419piecewise_constructE,@object
	.size		_ZN39_INTERNAL_33d67d23_4_k_cu_e9be84f5_31334cuda3std3__419piecewise_constructE,(_ZN39_INTERNAL_33d67d23_4_k_cu_e9be84f5_31334cuda3std3__45__cpo4cendE - _ZN39_INTERNAL_33d67d23_4_k_cu_e9be84f5_31334cuda3std3__419piecewise_constructE)
_ZN39_INTERNAL_33d67d23_4_k_cu_e9be84f5_31334cuda3std3__419piecewise_constructE:
	.zero		1
	.type		_ZN39_INTERNAL_33d67d23_4_k_cu_e9be84f5_31334cuda3std3__45__cpo4cendE,@object
	.size		_ZN39_INTERNAL_33d67d23_4_k_cu_e9be84f5_31334cuda3std3__45__cpo4cendE,(_ZN39_INTERNAL_33d67d23_4_k_cu_e9be84f5_31334cuda3std6ranges3__45__cpo4swapE - _ZN39_INTERNAL_33d67d23_4_k_cu_e9be84f5_31334cuda3std3__45__cpo4cendE)
_ZN39_INTERNAL_33d67d23_4_k_cu_e9be84f5_31334cuda3std3__45__cpo4cendE:
	.zero		1
	.type		_ZN39_INTERNAL_33d67d23_4_k_cu_e9be84f5_31334cuda3std6ranges3__45__cpo4swapE,@object
	.size		_ZN39_INTERNAL_33d67d23_4_k_cu_e9be84f5_31334cuda3std6ranges3__45__cpo4swapE,(.L_10 - _ZN39_INTERNAL_33d67d23_4_k_cu_e9be84f5_31334cuda3std6ranges3__45__cpo4swapE)
_ZN39_INTERNAL_33d67d23_4_k_cu_e9be84f5_31334cuda3std6ranges3__45__cpo4swapE:
	.zero		1
.L_10:


//--------------------- .nv.constant0._ZN7cutlass13device_kernelINS_4conv6kernel13ConvUniversalINS1_16ConvProblemShapeILNS1_8OperatorE0ELi2EEENS1_10collective14CollectiveConvINS1_47MainloopSm100TmaUmmaWarpSpecializedImplicitGemmILS5_0ELi13ELi2ELi1ELi2EN4cute5tupleIJNSA_1CILi2EEENSC_ILi1EEESE_EEEEENSB_IJNSC_ILi128EEESH_NSB_IJNSC_ILi64EEEEEEEEENS_6half_tESL_NSA_8TiledMMAINSA_8MMA_AtomIJNSA_26SM100_MMA_F16BF16_2x1SM_SSISL_SL_fLi128ELi128ELNSA_4UMMA5MajorE0ELSQ_0ELNSP_7ScaleInE0ELSR_0EEEEEENSA_6LayoutINSB_IJSE_SE_SE_EEENSB_IJNSC_ILi0EEESW_SW_EEEEENSB_IJNSA_10UnderscoreESZ_SZ_EEEEENS7_6detail27Sm100ImplicitGemmTileTraitsINSA_25SM100_TMA_2SM_LOAD_IM2COLENSA_14ComposedLayoutINSA_7SwizzleILi3ELi4ELi3EEENSA_18smem_ptr_flag_bitsILi16EEENSU_INSB_IJNSC_ILi8EEESI_EEENSB_IJSI_SE_EEEEEEEvEENS13_INSA_18SM100_TMA_2SM_LOADES1E_vEEEENS_8epilogue10collective18CollectiveEpilogueINS1J_23Sm100TmaWarpSpecializedILi4ELi2ELi16ELb1ELb0EEEJNSB_IJSI_SH_SJ_EEENSB_IJNSU_ISI_SE_EENSU_INSB_IJNSC_ILi16EEESD_EEENSB_IJSE_SI_EEEEEEEESL_NSB_IJNSB_IJlllEEESE_SW_EEESL_S1W_NS1J_6fusion15FusionCallbacksIS1N_NS1X_17LinearCombinationISL_fSL_fLNS_15FloatRoundStyleE2EEES1O_S1U_JEEENSA_5SM1004TMEM4LOAD26SM100_TMEM_LOAD_32dp32b16xENSA_20SM90_TMA_LOAD_IM2COLENS15_INS16_ILi1ELi4ELi3EEES19_NSU_INSB_IJS1A_S1Q_EEENSB_IJS1Q_SE_EEEEEEENSA_39AutoVectorizingCopyWithAssumedAlignmentILi128EEENSA_21SM90_TMA_STORE_IM2COLES2C_S2E_S2E_EEEvvEEEEvNT_6ParamsE --------------------------
	.section	.nv.constant0._ZN7cutlass13device_kernelINS_4conv6kernel13ConvUniversalINS1_16ConvProblemShapeILNS1_8OperatorE0ELi2EEENS1_10collective14CollectiveConvINS1_47MainloopSm100TmaUmmaWarpSpecializedImplicitGemmILS5_0ELi13ELi2ELi1ELi2EN4cute5tupleIJNSA_1CILi2EEENSC_ILi1EEESE_EEEEENSB_IJNSC_ILi128EEESH_NSB_IJNSC_ILi64EEEEEEEEENS_6half_tESL_NSA_8TiledMMAINSA_8MMA_AtomIJNSA_26SM100_MMA_F16BF16_2x1SM_SSISL_SL_fLi128ELi128ELNSA_4UMMA5MajorE0ELSQ_0ELNSP_7ScaleInE0ELSR_0EEEEEENSA_6LayoutINSB_IJSE_SE_SE_EEENSB_IJNSC_ILi0EEESW_SW_EEEEENSB_IJNSA_10UnderscoreESZ_SZ_EEEEENS7_6detail27Sm100ImplicitGemmTileTraitsINSA_25SM100_TMA_2SM_LOAD_IM2COLENSA_14ComposedLayoutINSA_7SwizzleILi3ELi4ELi3EEENSA_18smem_ptr_flag_bitsILi16EEENSU_INSB_IJNSC_ILi8EEESI_EEENSB_IJSI_SE_EEEEEEEvEENS13_INSA_18SM100_TMA_2SM_LOADES1E_vEEEENS_8epilogue10collective18CollectiveEpilogueINS1J_23Sm100TmaWarpSpecializedILi4ELi2ELi16ELb1ELb0EEEJNSB_IJSI_SH_SJ_EEENSB_IJNSU_ISI_SE_EENSU_INSB_IJNSC_ILi16EEESD_EEENSB_IJSE_SI_EEEEEEEESL_NSB_IJNSB_IJlllEEESE_SW_EEESL_S1W_NS1J_6fusion15FusionCallbacksIS1N_NS1X_17LinearCombinationISL_fSL_fLNS_15FloatRoundStyleE2EEES1O_S1U_JEEENSA_5SM1004TMEM4LOAD26SM100_TMEM_LOAD_32dp32b16xENSA_20SM90_TMA_LOAD_IM2COLENS15_INS16_ILi1ELi4ELi3EEES19_NSU_INSB_IJS1A_S1Q_EEENSB_IJS1Q_SE_EEEEEEENSA_39AutoVectorizingCopyWithAssumedAlignmentILi128EEENSA_21SM90_TMA_STORE_IM2COLES2C_S2E_S2E_EEEvvEEEEvNT_6ParamsE,"a",@progbits
	.sectionflags	@""
	.align	4
.nv.constant0._ZN7cutlass13device_kernelINS_4conv6kernel13ConvUniversalINS1_16ConvProblemShapeILNS1_8OperatorE0ELi2EEENS1_10collective14CollectiveConvINS1_47MainloopSm100TmaUmmaWarpSpecializedImplicitGemmILS5_0ELi13ELi2ELi1ELi2EN4cute5tupleIJNSA_1CILi2EEENSC_ILi1EEESE_EEEEENSB_IJNSC_ILi128EEESH_NSB_IJNSC_ILi64EEEEEEEEENS_6half_tESL_NSA_8TiledMMAINSA_8MMA_AtomIJNSA_26SM100_MMA_F16BF16_2x1SM_SSISL_SL_fLi128ELi128ELNSA_4UMMA5MajorE0ELSQ_0ELNSP_7ScaleInE0ELSR_0EEEEEENSA_6LayoutINSB_IJSE_SE_SE_EEENSB_IJNSC_ILi0EEESW_SW_EEEEENSB_IJNSA_10UnderscoreESZ_SZ_EEEEENS7_6detail27Sm100ImplicitGemmTileTraitsINSA_25SM100_TMA_2SM_LOAD_IM2COLENSA_14ComposedLayoutINSA_7SwizzleILi3ELi4ELi3EEENSA_18smem_ptr_flag_bitsILi16EEENSU_INSB_IJNSC_ILi8EEESI_EEENSB_IJSI_SE_EEEEEEEvEENS13_INSA_18SM100_TMA_2SM_LOADES1E_vEEEENS_8epilogue10collective18CollectiveEpilogueINS1J_23Sm100TmaWarpSpecializedILi4ELi2ELi16ELb1ELb0EEEJNSB_IJSI_SH_SJ_EEENSB_IJNSU_ISI_SE_EENSU_INSB_IJNSC_ILi16EEESD_EEENSB_IJSE_SI_EEEEEEEESL_NSB_IJNSB_IJlllEEESE_SW_EEESL_S1W_NS1J_6fusion15FusionCallbacksIS1N_NS1X_17LinearCombinationISL_fSL_fLNS_15FloatRoundStyleE2EEES1O_S1U_JEEENSA_5SM1004TMEM4LOAD26SM100_TMEM_LOAD_32dp32b16xENSA_20SM90_TMA_LOAD_IM2COLENS15_INS16_ILi1ELi4ELi3EEES19_NSU_INSB_IJS1A_S1Q_EEENSB_IJS1Q_SE_EEEEEEENSA_39AutoVectorizingCopyWithAssumedAlignmentILi128EEENSA_21SM90_TMA_STORE_IM2COLES2C_S2E_S2E_EEEvvEEEEvNT_6ParamsE:
	.zero		2944


//--------------------- SYMBOLS --------------------------

	.type		.nv.reservedSmem.offset0,@object
	.size		.nv.reservedSmem.offset0,0x4
	.type		.nv.reservedSmem.cap,@object
	.size		.nv.reservedSmem.cap,0x4
	.type		__assertfail,@function
